	.target	sm_100a

	.elftype	@"ET_EXEC"


//--------------------- .note.nv.tkinfo           --------------------------
	.section	.note.nv.tkinfo,"",@"SHT_NOTE"
	.sectionflags	@"SHF_NOTE_NV_TKINFO"
	.tkinfo
        /*0018*/ 	.word	0x00000002
        /*0030*/ 	.string	""
        /*0030*/ 	.string	"ptxas"
        /*0030*/ 	.string	"Cuda compilation tools, release 13.0, V13.0.88"
        /*0030*/ 	.string	"Build cuda_13.0.r13.0/compiler.36424714_0"
        /*0030*/ 	.string	"-arch sm_100a -m 64 "



//--------------------- .note.nv.cuinfo           --------------------------
	.section	.note.nv.cuinfo,"",@"SHT_NOTE"
	.sectionflags	@"SHF_NOTE_NV_CUINFO"
        /*0018*/ 	.short	0x0002
        /*001a*/ 	.short	0x0064
        /*001c*/ 	.short	0x0082
	.zero		2


//--------------------- .nv.info                  --------------------------
	.section	.nv.info,"",@"SHT_CUDA_INFO"
	.align	4


	//----- nvinfo : EIATTR_REGCOUNT
	.align		4
        /*0000*/ 	.byte	0x04, 0x2f
        /*0002*/ 	.short	(.L_19 - .L_18)
	.align		4
.L_18:
        /*0004*/ 	.word	index@(_ZN7cutlass13device_kernelINS_4conv6kernel13ConvUniversalINS1_16ConvProblemShapeILNS1_8OperatorE1ELi2EEENS1_10collective14CollectiveConvINS1_47MainloopSm100TmaUmmaWarpSpecializedImplicitGemmILS5_1ELi6ELi2ELi1ELi2EN4cute5tupleIJNSA_1CILi1EEESD_SD_EEEEENSB_IJNSC_ILi128EEESG_NSB_IJNSC_ILi32EEEEEEEEENS_10tfloat32_tESK_NSA_8TiledMMAINSA_8MMA_AtomIJNSA_17SM100_MMA_TF32_SSISK_SK_fLi128ELi128ELNSA_4UMMA5MajorE0ELSP_1ELNSO_7ScaleInE0ELSQ_0EEEEEENSA_6LayoutISE_NSB_IJNSC_ILi0EEESU_SU_EEEEENSB_IJNSA_10UnderscoreESX_SX_EEEEENS7_6detail27Sm100ImplicitGemmTileTraitsINSA_20SM90_TMA_LOAD_IM2COLENSA_14ComposedLayoutINSA_7SwizzleILi3ELi4ELi3EEENSA_18smem_ptr_flag_bitsILi32EEENST_INSB_IJNSC_ILi8EEESH_EEENSB_IJSH_SD_EEEEEEEvEENS11_INSA_13SM90_TMA_LOADENS13_INS14_ILi2ELi5ELi2EEES17_NST_INSB_IJSH_NSC_ILi4EEEEEENSB_IJSD_SH_EEEEEEEvEEEENS_8epilogue10collective18CollectiveEpilogueINS1N_23Sm100TmaWarpSpecializedILi4ELi2ELi16ELb1ELb0EEEJSJ_NSB_IJNST_ISG_SD_EENST_INSC_ILi16EEESD_EEEEESK_NSB_IJNSB_IJlllEEESD_SU_EEESK_S1X_NS1N_6fusion15FusionCallbacksIS1R_NS1Y_17LinearCombinationISK_fSK_fLNS_15FloatRoundStyleE2EEESJ_S1V_JEEENSA_5SM1004TMEM4LOAD26SM100_TMEM_LOAD_32dp32b16xES12_NS13_INS14_ILi2ELi4ELi3EEES17_NST_INSB_IJS18_S1T_EEENSB_IJS1T_SD_EEEEEEENSA_39AutoVectorizingCopyWithAssumedAlignmentILi128EEENSA_21SM90_TMA_STORE_IM2COLES2C_S2E_S2E_EEEvvEEEEvNT_6ParamsE)
        /*0008*/ 	.word	0x0000006f


	//----- nvinfo : EIATTR_FRAME_SIZE
	.align		4
.L_19:
        /*000c*/ 	.byte	0x04, 0x11
        /*000e*/ 	.short	(.L_21 - .L_20)
	.align		4
.L_20:
        /*0010*/ 	.word	index@($__internal_2_$__cuda_sm10x_tcgen05_guardrail_trap_unallocated_columns_being_dealloced)
        /*0014*/ 	.word	0x00000008


	//----- nvinfo : EIATTR_FRAME_SIZE
	.align		4
.L_21:
        /*0018*/ 	.byte	0x04, 0x11
        /*001a*/ 	.short	(.L_23 - .L_22)
	.align		4
.L_22:
        /*001c*/ 	.word	index@($__internal_1_$__cuda_sm10x_tcgen05_guardrail_trap_phase_invalid_during_alloc)
        /*0020*/ 	.word	0x00000008


	//----- nvinfo : EIATTR_FRAME_SIZE
	.align		4
.L_23:
        /*0024*/ 	.byte	0x04, 0x11
        /*0026*/ 	.short	(.L_25 - .L_24)
	.align		4
.L_24:
        /*0028*/ 	.word	index@($__internal_0_$__cuda_sm10x_tcgen05_guardrail_trap_col_being_dealloced_not_returned_by_alloc)
        /*002c*/ 	.word	0x00000008


	//----- nvinfo : EIATTR_FRAME_SIZE
	.align		4
.L_25:
        /*0030*/ 	.byte	0x04, 0x11
        /*0032*/ 	.short	(.L_27 - .L_26)
	.align		4
.L_26:
        /*0034*/ 	.word	index@(_ZN7cutlass13device_kernelINS_4conv6kernel13ConvUniversalINS1_16ConvProblemShapeILNS1_8OperatorE1ELi2EEENS1_10collective14CollectiveConvINS1_47MainloopSm100TmaUmmaWarpSpecializedImplicitGemmILS5_1ELi6ELi2ELi1ELi2EN4cute5tupleIJNSA_1CILi1EEESD_SD_EEEEENSB_IJNSC_ILi128EEESG_NSB_IJNSC_ILi32EEEEEEEEENS_10tfloat32_tESK_NSA_8TiledMMAINSA_8MMA_AtomIJNSA_17SM100_MMA_TF32_SSISK_SK_fLi128ELi128ELNSA_4UMMA5MajorE0ELSP_1ELNSO_7ScaleInE0ELSQ_0EEEEEENSA_6LayoutISE_NSB_IJNSC_ILi0EEESU_SU_EEEEENSB_IJNSA_10UnderscoreESX_SX_EEEEENS7_6detail27Sm100ImplicitGemmTileTraitsINSA_20SM90_TMA_LOAD_IM2COLENSA_14ComposedLayoutINSA_7SwizzleILi3ELi4ELi3EEENSA_18smem_ptr_flag_bitsILi32EEENST_INSB_IJNSC_ILi8EEESH_EEENSB_IJSH_SD_EEEEEEEvEENS11_INSA_13SM90_TMA_LOADENS13_INS14_ILi2ELi5ELi2EEES17_NST_INSB_IJSH_NSC_ILi4EEEEEENSB_IJSD_SH_EEEEEEEvEEEENS_8epilogue10collective18CollectiveEpilogueINS1N_23Sm100TmaWarpSpecializedILi4ELi2ELi16ELb1ELb0EEEJSJ_NSB_IJNST_ISG_SD_EENST_INSC_ILi16EEESD_EEEEESK_NSB_IJNSB_IJlllEEESD_SU_EEESK_S1X_NS1N_6fusion15FusionCallbacksIS1R_NS1Y_17LinearCombinationISK_fSK_fLNS_15FloatRoundStyleE2EEESJ_S1V_JEEENSA_5SM1004TMEM4LOAD26SM100_TMEM_LOAD_32dp32b16xES12_NS13_INS14_ILi2ELi4ELi3EEES17_NST_INSB_IJS18_S1T_EEENSB_IJS1T_SD_EEEEEEENSA_39AutoVectorizingCopyWithAssumedAlignmentILi128EEENSA_21SM90_TMA_STORE_IM2COLES2C_S2E_S2E_EEEvvEEEEvNT_6ParamsE)
        /*0038*/ 	.word	0x00000008


	//----- nvinfo : EIATTR_MIN_STACK_SIZE
	.align		4
.L_27:
        /*003c*/ 	.byte	0x04, 0x12
        /*003e*/ 	.short	(.L_29 - .L_28)
	.align		4
.L_28:
        /*0040*/ 	.word	index@(_ZN7cutlass13device_kernelINS_4conv6kernel13ConvUniversalINS1_16ConvProblemShapeILNS1_8OperatorE1ELi2EEENS1_10collective14CollectiveConvINS1_47MainloopSm100TmaUmmaWarpSpecializedImplicitGemmILS5_1ELi6ELi2ELi1ELi2EN4cute5tupleIJNSA_1CILi1EEESD_SD_EEEEENSB_IJNSC_ILi128EEESG_NSB_IJNSC_ILi32EEEEEEEEENS_10tfloat32_tESK_NSA_8TiledMMAINSA_8MMA_AtomIJNSA_17SM100_MMA_TF32_SSISK_SK_fLi128ELi128ELNSA_4UMMA5MajorE0ELSP_1ELNSO_7ScaleInE0ELSQ_0EEEEEENSA_6LayoutISE_NSB_IJNSC_ILi0EEESU_SU_EEEEENSB_IJNSA_10UnderscoreESX_SX_EEEEENS7_6detail27Sm100ImplicitGemmTileTraitsINSA_20SM90_TMA_LOAD_IM2COLENSA_14ComposedLayoutINSA_7SwizzleILi3ELi4ELi3EEENSA_18smem_ptr_flag_bitsILi32EEENST_INSB_IJNSC_ILi8EEESH_EEENSB_IJSH_SD_EEEEEEEvEENS11_INSA_13SM90_TMA_LOADENS13_INS14_ILi2ELi5ELi2EEES17_NST_INSB_IJSH_NSC_ILi4EEEEEENSB_IJSD_SH_EEEEEEEvEEEENS_8epilogue10collective18CollectiveEpilogueINS1N_23Sm100TmaWarpSpecializedILi4ELi2ELi16ELb1ELb0EEEJSJ_NSB_IJNST_ISG_SD_EENST_INSC_ILi16EEESD_EEEEESK_NSB_IJNSB_IJlllEEESD_SU_EEESK_S1X_NS1N_6fusion15FusionCallbacksIS1R_NS1Y_17LinearCombinationISK_fSK_fLNS_15FloatRoundStyleE2EEESJ_S1V_JEEENSA_5SM1004TMEM4LOAD26SM100_TMEM_LOAD_32dp32b16xES12_NS13_INS14_ILi2ELi4ELi3EEES17_NST_INSB_IJS18_S1T_EEENSB_IJS1T_SD_EEEEEEENSA_39AutoVectorizingCopyWithAssumedAlignmentILi128EEENSA_21SM90_TMA_STORE_IM2COLES2C_S2E_S2E_EEEvvEEEEvNT_6ParamsE)
        /*0044*/ 	.word	0x00000008
.L_29:


//--------------------- .nv.compat                --------------------------
	.section	.nv.compat,"",@"SHT_CUDA_COMPAT_INFO"
	.align	4
        /*0000*/ 	.byte	0x02, 0x09, 0x01, 0x00, 0x02, 0x02, 0x02, 0x00, 0x02, 0x05, 0x05, 0x00, 0x03, 0x07, 0x01, 0x01
        /*0010*/ 	.byte	0x02, 0x03, 0x01, 0x00, 0x02, 0x06, 0x01, 0x00, 0x04, 0x0b, 0x08, 0x00, 0x09, 0x00, 0x00, 0x00
        /*0020*/ 	.byte	0x00, 0x00, 0x00, 0x00


//--------------------- .nv.info._ZN7cutlass13device_kernelINS_4conv6kernel13ConvUniversalINS1_16ConvProblemShapeILNS1_8OperatorE1ELi2EEENS1_10collective14CollectiveConvINS1_47MainloopSm100TmaUmmaWarpSpecializedImplicitGemmILS5_1ELi6ELi2ELi1ELi2EN4cute5tupleIJNSA_1CILi1EEESD_SD_EEEEENSB_IJNSC_ILi128EEESG_NSB_IJNSC_ILi32EEEEEEEEENS_10tfloat32_tESK_NSA_8TiledMMAINSA_8MMA_AtomIJNSA_17SM100_MMA_TF32_SSISK_SK_fLi128ELi128ELNSA_4UMMA5MajorE0ELSP_1ELNSO_7ScaleInE0ELSQ_0EEEEEENSA_6LayoutISE_NSB_IJNSC_ILi0EEESU_SU_EEEEENSB_IJNSA_10UnderscoreESX_SX_EEEEENS7_6detail27Sm100ImplicitGemmTileTraitsINSA_20SM90_TMA_LOAD_IM2COLENSA_14ComposedLayoutINSA_7SwizzleILi3ELi4ELi3EEENSA_18smem_ptr_flag_bitsILi32EEENST_INSB_IJNSC_ILi8EEESH_EEENSB_IJSH_SD_EEEEEEEvEENS11_INSA_13SM90_TMA_LOADENS13_INS14_ILi2ELi5ELi2EEES17_NST_INSB_IJSH_NSC_ILi4EEEEEENSB_IJSD_SH_EEEEEEEvEEEENS_8epilogue10collective18CollectiveEpilogueINS1N_23Sm100TmaWarpSpecializedILi4ELi2ELi16ELb1ELb0EEEJSJ_NSB_IJNST_ISG_SD_EENST_INSC_ILi16EEESD_EEEEESK_NSB_IJNSB_IJlllEEESD_SU_EEESK_S1X_NS1N_6fusion15FusionCallbacksIS1R_NS1Y_17LinearCombinationISK_fSK_fLNS_15FloatRoundStyleE2EEESJ_S1V_JEEENSA_5SM1004TMEM4LOAD26SM100_TMEM_LOAD_32dp32b16xES12_NS13_INS14_ILi2ELi4ELi3EEES17_NST_INSB_IJS18_S1T_EEENSB_IJS1T_SD_EEEEEEENSA_39AutoVectorizingCopyWithAssumedAlignmentILi128EEENSA_21SM90_TMA_STORE_IM2COLES2C_S2E_S2E_EEEvvEEEEvNT_6ParamsE --------------------------
	.section	.nv.info._ZN7cutlass13device_kernelINS_4conv6kernel13ConvUniversalINS1_16ConvProblemShapeILNS1_8OperatorE1ELi2EEENS1_10collective14CollectiveConvINS1_47MainloopSm100TmaUmmaWarpSpecializedImplicitGemmILS5_1ELi6ELi2ELi1ELi2EN4cute5tupleIJNSA_1CILi1EEESD_SD_EEEEENSB_IJNSC_ILi128EEESG_NSB_IJNSC_ILi32EEEEEEEEENS_10tfloat32_tESK_NSA_8TiledMMAINSA_8MMA_AtomIJNSA_17SM100_MMA_TF32_SSISK_SK_fLi128ELi128ELNSA_4UMMA5MajorE0ELSP_1ELNSO_7ScaleInE0ELSQ_0EEEEEENSA_6LayoutISE_NSB_IJNSC_ILi0EEESU_SU_EEEEENSB_IJNSA_10UnderscoreESX_SX_EEEEENS7_6detail27Sm100ImplicitGemmTileTraitsINSA_20SM90_TMA_LOAD_IM2COLENSA_14ComposedLayoutINSA_7SwizzleILi3ELi4ELi3EEENSA_18smem_ptr_flag_bitsILi32EEENST_INSB_IJNSC_ILi8EEESH_EEENSB_IJSH_SD_EEEEEEEvEENS11_INSA_13SM90_TMA_LOADENS13_INS14_ILi2ELi5ELi2EEES17_NST_INSB_IJSH_NSC_ILi4EEEEEENSB_IJSD_SH_EEEEEEEvEEEENS_8epilogue10collective18CollectiveEpilogueINS1N_23Sm100TmaWarpSpecializedILi4ELi2ELi16ELb1ELb0EEEJSJ_NSB_IJNST_ISG_SD_EENST_INSC_ILi16EEESD_EEEEESK_NSB_IJNSB_IJlllEEESD_SU_EEESK_S1X_NS1N_6fusion15FusionCallbacksIS1R_NS1Y_17LinearCombinationISK_fSK_fLNS_15FloatRoundStyleE2EEESJ_S1V_JEEENSA_5SM1004TMEM4LOAD26SM100_TMEM_LOAD_32dp32b16xES12_NS13_INS14_ILi2ELi4ELi3EEES17_NST_INSB_IJS18_S1T_EEENSB_IJS1T_SD_EEEEEEENSA_39AutoVectorizingCopyWithAssumedAlignmentILi128EEENSA_21SM90_TMA_STORE_IM2COLES2C_S2E_S2E_EEEvvEEEEvNT_6ParamsE,"",@"SHT_CUDA_INFO"
	.sectionflags	@""
	.align	4


	//----- nvinfo : EIATTR_CUDA_API_VERSION
	.align		4
        /*0000*/ 	.byte	0x04, 0x37
        /*0002*/ 	.short	(.L_31 - .L_30)
.L_30:
        /*0004*/ 	.word	0x00000082


	//----- nvinfo : EIATTR_KPARAM_INFO
	.align		4
.L_31:
        /*0008*/ 	.byte	0x04, 0x17
        /*000a*/ 	.short	(.L_33 - .L_32)
.L_32:
        /*000c*/ 	.word	0x00000000
        /*0010*/ 	.short	0x0000
        /*0012*/ 	.short	0x0000
        /*0014*/ 	.byte	0x00, 0xf0, 0x01, 0x20


	//----- nvinfo : EIATTR_AT_ENTRY_FRAGMENTS
	.align		4
.L_33:
        /*0018*/ 	.byte	0x04, 0x4f
        /*001a*/ 	.short	(.L_35 - .L_34)


	//   ....[0]....
.L_34:
        /*001c*/ 	.word	0x00000006


	//----- nvinfo : EIATTR_RESERVED_SMEM_USED
	.align		4
.L_35:
        /*0020*/ 	.byte	0x01, 0x41
	.zero		2


	//----- nvinfo : EIATTR_SPARSE_MMA_MASK
	.align		4
        /*0024*/ 	.byte	0x03, 0x50
        /*0026*/ 	.short	0x0000


	//----- nvinfo : EIATTR_TCGEN05_1CTA_USED
	.align		4
        /*0028*/ 	.byte	0x01, 0x51
	.zero		2


	//----- nvinfo : EIATTR_MAXREG_COUNT
	.align		4
        /*002c*/ 	.byte	0x03, 0x1b
        /*002e*/ 	.short	0x00ff


	//----- nvinfo : EIATTR_NUM_BARRIERS
	.align		4
        /*0030*/ 	.byte	0x02, 0x4c
        /*0032*/ 	.byte	0x07
	.zero		1


	//----- nvinfo : EIATTR_EXTERNS
	.align		4
        /*0034*/ 	.byte	0x04, 0x0f
        /*0036*/ 	.short	(.L_37 - .L_36)


	//   ....[0]....
	.align		4
.L_36:
        /*0038*/ 	.word	index@(__assertfail)


	//----- nvinfo : EIATTR_MERCURY_ISA_VERSION
	.align		4
.L_37:
        /*003c*/ 	.byte	0x03, 0x5f
        /*003e*/ 	.short	0x0101


	//----- nvinfo : EIATTR_INT_WARP_WIDE_INSTR_OFFSETS
	.align		4
        /*0040*/ 	.byte	0x04, 0x31
        /*0042*/ 	.short	(.L_39 - .L_38)


	//   ....[0]....
.L_38:
        /*0044*/ 	.word	0x00003ca0


	//   ....[1]....
        /*0048*/ 	.word	0x00003cc0


	//   ....[2]....
        /*004c*/ 	.word	0x00003cf0


	//   ....[3]....
        /*0050*/ 	.word	0x000047b0


	//   ....[4]....
        /*0054*/ 	.word	0x000047d0


	//   ....[5]....
        /*0058*/ 	.word	0x000048f0


	//   ....[6]....
        /*005c*/ 	.word	0x00004910


	//   ....[7]....
        /*0060*/ 	.word	0x00004a70


	//   ....[8]....
        /*0064*/ 	.word	0x00004a90


	//   ....[9]....
        /*0068*/ 	.word	0x00004bf0


	//   ....[10]....
        /*006c*/ 	.word	0x00004c10


	//   ....[11]....
        /*0070*/ 	.word	0x00004d80


	//   ....[12]....
        /*0074*/ 	.word	0x00004da0


	//   ....[13]....
        /*0078*/ 	.word	0x00004f10


	//   ....[14]....
        /*007c*/ 	.word	0x00004f30


	//   ....[15]....
        /*0080*/ 	.word	0x000050b0


	//   ....[16]....
        /*0084*/ 	.word	0x000050d0


	//   ....[17]....
        /*0088*/ 	.word	0x00005320


	//   ....[18]....
        /*008c*/ 	.word	0x00005330


	//----- nvinfo : EIATTR_COOP_GROUP_MASK_REGIDS
	.align		4
.L_39:
        /*0090*/ 	.byte	0x04, 0x29
        /*0092*/ 	.short	(.L_41 - .L_40)


	//   ....[0]....
.L_40:
        /*0094*/ 	.word	0xffffffff


	//   ....[1]....
        /*0098*/ 	.word	0xffffffff


	//   ....[2]....
        /*009c*/ 	.word	0xffffffff


	//   ....[3]....
        /*00a0*/ 	.word	0xffffffff


	//   ....[4]....
        /*00a4*/ 	.word	0xffffffff


	//   ....[5]....
        /*00a8*/ 	.word	0xffffffff


	//   ....[6]....
        /*00ac*/ 	.word	0xffffffff


	//   ....[7]....
        /*00b0*/ 	.word	0xffffffff


	//   ....[8]....
        /*00b4*/ 	.word	0xffffffff


	//   ....[9]....
        /*00b8*/ 	.word	0xffffffff


	//   ....[10]....
        /*00bc*/ 	.word	0xffffffff


	//   ....[11]....
        /*00c0*/ 	.word	0xffffffff


	//----- nvinfo : EIATTR_COOP_GROUP_INSTR_OFFSETS
	.align		4
.L_41:
        /*00c4*/ 	.byte	0x04, 0x28
        /*00c6*/ 	.short	(.L_43 - .L_42)


	//   ....[0]....
.L_42:
        /*00c8*/ 	.word	0x000000a0


	//   ....[1]....
        /*00cc*/ 	.word	0x000004e0


	//   ....[2]....
        /*00d0*/ 	.word	0x00000690


	//   ....[3]....
        /*00d4*/ 	.word	0x00000830


	//   ....[4]....
        /*00d8*/ 	.word	0x00000930


	//   ....[5]....
        /*00dc*/ 	.word	0x00000a80


	//   ....[6]....
        /*00e0*/ 	.word	0x000023a0


	//   ....[7]....
        /*00e4*/ 	.word	0x00003010


	//   ....[8]....
        /*00e8*/ 	.word	0x00003220


	//   ....[9]....
        /*00ec*/ 	.word	0x00003250


	//   ....[10]....
        /*00f0*/ 	.word	0x00003b80


	//   ....[11]....
        /*00f4*/ 	.word	0x00003dc0


	//----- nvinfo : EIATTR_VRC_CTA_INIT_COUNT
	.align		4
.L_43:
        /*00f8*/ 	.byte	0x02, 0x4a
        /*00fa*/ 	.byte	0x80
	.zero		1


	//----- nvinfo : EIATTR_SYSCALL_OFFSETS
	.align		4
        /*00fc*/ 	.byte	0x04, 0x46
        /*00fe*/ 	.short	(.L_45 - .L_44)


	//   ....[0]....
.L_44:
        /*0100*/ 	.word	0x00005ed0


	//   ....[1]....
        /*0104*/ 	.word	0x00005fc0


	//   ....[2]....
        /*0108*/ 	.word	0x000067f0


	//   ....[3]....
        /*010c*/ 	.word	0x00007190


	//   ....[4]....
        /*0110*/ 	.word	0x00007af0


	//   ....[5]....
        /*0114*/ 	.word	0x00008490


	//   ....[6]....
        /*0118*/ 	.word	0x00008e30


	//   ....[7]....
        /*011c*/ 	.word	0x00009800


	//   ....[8]....
        /*0120*/ 	.word	0x0000a1a0


	//   ....[9]....
        /*0124*/ 	.word	0x0000aaf0


	//----- nvinfo : EIATTR_MBARRIER_INSTR_OFFSETS
	.align		4
.L_45:
        /*0128*/ 	.byte	0x04, 0x39
        /*012a*/ 	.short	(.L_47 - .L_46)


	//   ....[0]....
.L_46:
        /*012c*/ 	.word	0x000005c0
        /*0130*/ 	.word	0x000000ff
        /*0134*/ 	.word	0x00000000
        /*0138*/ 	.short	0x0100
        /*013a*/ 	.byte	0x05
	.zero		1


	//   ....[1]....
        /*013c*/ 	.word	0x000005d0
        /*0140*/ 	.word	0x000000ff
        /*0144*/ 	.word	0x00000030
        /*0148*/ 	.short	0x0100
        /*014a*/ 	.byte	0x05
	.zero		1


	//   ....[2]....
        /*014c*/ 	.word	0x000005e0
        /*0150*/ 	.word	0x000000ff
        /*0154*/ 	.word	0x00000008
        /*0158*/ 	.short	0x0100
        /*015a*/ 	.byte	0x05
	.zero		1


	//   ....[3]....
        /*015c*/ 	.word	0x000005f0
        /*0160*/ 	.word	0x000000ff
        /*0164*/ 	.word	0x00000038
        /*0168*/ 	.short	0x0100
        /*016a*/ 	.byte	0x05
	.zero		1


	//   ....[4]....
        /*016c*/ 	.word	0x00000600
        /*0170*/ 	.word	0x000000ff
        /*0174*/ 	.word	0x00000010
        /*0178*/ 	.short	0x0100
        /*017a*/ 	.byte	0x05
	.zero		1


	//   ....[5]....
        /*017c*/ 	.word	0x00000610
        /*0180*/ 	.word	0x000000ff
        /*0184*/ 	.word	0x00000040
        /*0188*/ 	.short	0x0100
        /*018a*/ 	.byte	0x05
	.zero		1


	//   ....[6]....
        /*018c*/ 	.word	0x00000620
        /*0190*/ 	.word	0x000000ff
        /*0194*/ 	.word	0x00000018
        /*0198*/ 	.short	0x0100
        /*019a*/ 	.byte	0x05
	.zero		1


	//   ....[7]....
        /*019c*/ 	.word	0x00000630
        /*01a0*/ 	.word	0x000000ff
        /*01a4*/ 	.word	0x00000048
        /*01a8*/ 	.short	0x0100
        /*01aa*/ 	.byte	0x05
	.zero		1


	//   ....[8]....
        /*01ac*/ 	.word	0x00000640
        /*01b0*/ 	.word	0x000000ff
        /*01b4*/ 	.word	0x00000020
        /*01b8*/ 	.short	0x0100
        /*01ba*/ 	.byte	0x05
	.zero		1


	//   ....[9]....
        /*01bc*/ 	.word	0x00000650
        /*01c0*/ 	.word	0x000000ff
        /*01c4*/ 	.word	0x00000050
        /*01c8*/ 	.short	0x0100
        /*01ca*/ 	.byte	0x05
	.zero		1


	//   ....[10]....
        /*01cc*/ 	.word	0x00000660
        /*01d0*/ 	.word	0x000000ff
        /*01d4*/ 	.word	0x00000028
        /*01d8*/ 	.short	0x0100
        /*01da*/ 	.byte	0x05
	.zero		1


	//   ....[11]....
        /*01dc*/ 	.word	0x00000670
        /*01e0*/ 	.word	0x000000ff
        /*01e4*/ 	.word	0x00000058
        /*01e8*/ 	.short	0x0100
        /*01ea*/ 	.byte	0x05
	.zero		1


	//   ....[12]....
        /*01ec*/ 	.word	0x000007a0
        /*01f0*/ 	.word	0x000000ff
        /*01f4*/ 	.word	0x00000060
        /*01f8*/ 	.short	0x0100
        /*01fa*/ 	.byte	0x07
	.zero		1


	//   ....[13]....
        /*01fc*/ 	.word	0x000007b0
        /*0200*/ 	.word	0x000000ff
        /*0204*/ 	.word	0x00000080
        /*0208*/ 	.short	0x0100
        /*020a*/ 	.byte	0x07
	.zero		1


	//   ....[14]....
        /*020c*/ 	.word	0x000007c0
        /*0210*/ 	.word	0x000000ff
        /*0214*/ 	.word	0x00000068
        /*0218*/ 	.short	0x0100
        /*021a*/ 	.byte	0x07
	.zero		1


	//   ....[15]....
        /*021c*/ 	.word	0x000007d0
        /*0220*/ 	.word	0x000000ff
        /*0224*/ 	.word	0x00000088
        /*0228*/ 	.short	0x0100
        /*022a*/ 	.byte	0x07
	.zero		1


	//   ....[16]....
        /*022c*/ 	.word	0x000007e0
        /*0230*/ 	.word	0x000000ff
        /*0234*/ 	.word	0x00000070
        /*0238*/ 	.short	0x0100
        /*023a*/ 	.byte	0x07
	.zero		1


	//   ....[17]....
        /*023c*/ 	.word	0x000007f0
        /*0240*/ 	.word	0x000000ff
        /*0244*/ 	.word	0x00000090
        /*0248*/ 	.short	0x0100
        /*024a*/ 	.byte	0x07
	.zero		1


	//   ....[18]....
        /*024c*/ 	.word	0x00000800
        /*0250*/ 	.word	0x000000ff
        /*0254*/ 	.word	0x00000078
        /*0258*/ 	.short	0x0100
        /*025a*/ 	.byte	0x07
	.zero		1


	//   ....[19]....
        /*025c*/ 	.word	0x00000810
        /*0260*/ 	.word	0x000000ff
        /*0264*/ 	.word	0x00000098
        /*0268*/ 	.short	0x0100
        /*026a*/ 	.byte	0x07
	.zero		1


	//   ....[20]....
        /*026c*/ 	.word	0x00000900
        /*0270*/ 	.word	0x000000ff
        /*0274*/ 	.word	0x000000a0
        /*0278*/ 	.short	0x0100
        /*027a*/ 	.byte	0x05
	.zero		1


	//   ....[21]....
        /*027c*/ 	.word	0x00000910
        /*0280*/ 	.word	0x000000ff
        /*0284*/ 	.word	0x000000a8
        /*0288*/ 	.short	0x0100
        /*028a*/ 	.byte	0x05
	.zero		1


	//   ....[22]....
        /*028c*/ 	.word	0x00000a50
        /*0290*/ 	.word	0x000000ff
        /*0294*/ 	.word	0x000000b0
        /*0298*/ 	.short	0x0100
        /*029a*/ 	.byte	0x05
	.zero		1


	//   ....[23]....
        /*029c*/ 	.word	0x00000a60
        /*02a0*/ 	.word	0x000000ff
        /*02a4*/ 	.word	0x000000b8
        /*02a8*/ 	.short	0x0100
        /*02aa*/ 	.byte	0x05
	.zero		1


	//   ....[24]....
        /*02ac*/ 	.word	0x00000b90
        /*02b0*/ 	.word	0x000000ff
        /*02b4*/ 	.word	0x000000c0
        /*02b8*/ 	.short	0x0100
        /*02ba*/ 	.byte	0x07
	.zero		1


	//   ....[25]....
        /*02bc*/ 	.word	0x00000ba0
        /*02c0*/ 	.word	0x000000ff
        /*02c4*/ 	.word	0x000000d0
        /*02c8*/ 	.short	0x0100
        /*02ca*/ 	.byte	0x07
	.zero		1


	//   ....[26]....
        /*02cc*/ 	.word	0x00000bb0
        /*02d0*/ 	.word	0x000000ff
        /*02d4*/ 	.word	0x000000c8
        /*02d8*/ 	.short	0x0100
        /*02da*/ 	.byte	0x07
	.zero		1


	//   ....[27]....
        /*02dc*/ 	.word	0x00000bc0
        /*02e0*/ 	.word	0x000000ff
        /*02e4*/ 	.word	0x000000d8
        /*02e8*/ 	.short	0x0100
        /*02ea*/ 	.byte	0x07
	.zero		1


	//   ....[28]....
        /*02ec*/ 	.word	0x00001500
        /*02f0*/ 	.word	0x000000ff
        /*02f4*/ 	.word	0x00000030
        /*02f8*/ 	.short	0x010a
        /*02fa*/ 	.byte	0x04
	.zero		1


	//   ....[29]....
        /*02fc*/ 	.word	0x000017f0
        /*0300*/ 	.word	0x000000ff
        /*0304*/ 	.word	0x00000030
        /*0308*/ 	.short	0x010a
        /*030a*/ 	.byte	0x21
	.zero		1


	//   ....[30]....
        /*030c*/ 	.word	0x00001960
        /*0310*/ 	.word	0x000000ff
        /*0314*/ 	.word	0x00000030
        /*0318*/ 	.short	0x010a
        /*031a*/ 	.byte	0x08
	.zero		1


	//   ....[31]....
        /*031c*/ 	.word	0x00001c30
        /*0320*/ 	.word	0x000000ff
        /*0324*/ 	.word	0x000000a8
        /*0328*/ 	.short	0x0101
        /*032a*/ 	.byte	0x16
	.zero		1


	//   ....[32]....
        /*032c*/ 	.word	0x00001c60
        /*0330*/ 	.word	0x000000ff
        /*0334*/ 	.word	0x00000030
        /*0338*/ 	.short	0x010a
        /*033a*/ 	.byte	0x04
	.zero		1


	//   ....[33]....
        /*033c*/ 	.word	0x00001f30
        /*0340*/ 	.word	0x000000ff
        /*0344*/ 	.word	0x00000030
        /*0348*/ 	.short	0x010a
        /*034a*/ 	.byte	0x29
	.zero		1


	//   ....[34]....
        /*034c*/ 	.word	0x000020a0
        /*0350*/ 	.word	0x000000ff
        /*0354*/ 	.word	0x00000030
        /*0358*/ 	.short	0x010a
        /*035a*/ 	.byte	0x08
	.zero		1


	//   ....[35]....
        /*035c*/ 	.word	0x000023b0
        /*0360*/ 	.word	0x000000ff
        /*0364*/ 	.word	0x000000b0
        /*0368*/ 	.short	0x010a
        /*036a*/ 	.byte	0x16
	.zero		1


	//   ....[36]....
        /*036c*/ 	.word	0x00002470
        /*0370*/ 	.word	0x000000ff
        /*0374*/ 	.word	0x00000000
        /*0378*/ 	.short	0x0101
        /*037a*/ 	.byte	0x04
	.zero		1


	//   ....[37]....
        /*037c*/ 	.word	0x00002970
        /*0380*/ 	.word	0x000000ff
        /*0384*/ 	.word	0x00000000
        /*0388*/ 	.short	0x010a
        /*038a*/ 	.byte	0x04
	.zero		1


	//   ....[38]....
        /*038c*/ 	.word	0x00002a10
        /*0390*/ 	.word	0x000000ff
        /*0394*/ 	.word	0x00000000
        /*0398*/ 	.short	0x010a
        /*039a*/ 	.byte	0x04
	.zero		1


	//   ....[39]....
        /*039c*/ 	.word	0x00002ab0
        /*03a0*/ 	.word	0x000000ff
        /*03a4*/ 	.word	0x00000000
        /*03a8*/ 	.short	0x010a
        /*03aa*/ 	.byte	0x04
	.zero		1


	//   ....[40]....
        /*03ac*/ 	.word	0x00002b50
        /*03b0*/ 	.word	0x000000ff
        /*03b4*/ 	.word	0x00000000
        /*03b8*/ 	.short	0x010a
        /*03ba*/ 	.byte	0x04
	.zero		1


	//   ....[41]....
        /*03bc*/ 	.word	0x00002bf0
        /*03c0*/ 	.word	0x000000ff
        /*03c4*/ 	.word	0x00000000
        /*03c8*/ 	.short	0x010a
        /*03ca*/ 	.byte	0x04
	.zero		1


	//   ....[42]....
        /*03cc*/ 	.word	0x00002ca0
        /*03d0*/ 	.word	0x00000000
        /*03d4*/ 	.word	0x00000000
        /*03d8*/ 	.short	0x010a
        /*03da*/ 	.byte	0xff
	.zero		1


	//   ....[43]....
        /*03dc*/ 	.word	0x00002dd0
        /*03e0*/ 	.word	0x000000ff
        /*03e4*/ 	.word	0x000000b8
        /*03e8*/ 	.short	0x010a
        /*03ea*/ 	.byte	0x2d
	.zero		1


	//   ....[44]....
        /*03ec*/ 	.word	0x00002e70
        /*03f0*/ 	.word	0x000000ff
        /*03f4*/ 	.word	0x000000b0
        /*03f8*/ 	.short	0x010a
        /*03fa*/ 	.byte	0x2d
	.zero		1


	//   ....[45]....
        /*03fc*/ 	.word	0x00002f10
        /*0400*/ 	.word	0x000000ff
        /*0404*/ 	.word	0x00000000
        /*0408*/ 	.short	0x0101
        /*040a*/ 	.byte	0x06
	.zero		1


	//   ....[46]....
        /*040c*/ 	.word	0x00002f50
        /*0410*/ 	.word	0x000000ff
        /*0414*/ 	.word	0x000000b8
        /*0418*/ 	.short	0x0106
        /*041a*/ 	.byte	0x2d
	.zero		1


	//   ....[47]....
        /*041c*/ 	.word	0x00002f90
        /*0420*/ 	.word	0x00000000
        /*0424*/ 	.word	0x000000b8
        /*0428*/ 	.short	0x010a
        /*042a*/ 	.byte	0xff
	.zero		1


	//   ....[48]....
        /*042c*/ 	.word	0x000034e0
        /*0430*/ 	.word	0x000000ff
        /*0434*/ 	.word	0x000000b0
        /*0438*/ 	.short	0x010a
        /*043a*/ 	.byte	0x06
	.zero		1


	//   ....[49]....
        /*043c*/ 	.word	0x00003590
        /*0440*/ 	.word	0x000000ff
        /*0444*/ 	.word	0x00000000
        /*0448*/ 	.short	0x0101
        /*044a*/ 	.byte	0x05
	.zero		1


	//   ....[50]....
        /*044c*/ 	.word	0x000035a0
        /*0450*/ 	.word	0x000000ff
        /*0454*/ 	.word	0x000000d0
        /*0458*/ 	.short	0x010a
        /*045a*/ 	.byte	0x08
	.zero		1


	//   ....[51]....
        /*045c*/ 	.word	0x00003630
        /*0460*/ 	.word	0x000000ff
        /*0464*/ 	.word	0x00000000
        /*0468*/ 	.short	0x010a
        /*046a*/ 	.byte	0x04
	.zero		1


	//   ....[52]....
        /*046c*/ 	.word	0x000036a0
        /*0470*/ 	.word	0x000000ff
        /*0474*/ 	.word	0x00000000
        /*0478*/ 	.short	0x010a
        /*047a*/ 	.byte	0x07
	.zero		1


	//   ....[53]....
        /*047c*/ 	.word	0x000037d0
        /*0480*/ 	.word	0x000000ff
        /*0484*/ 	.word	0x00000000
        /*0488*/ 	.short	0x010a
        /*048a*/ 	.byte	0x04
	.zero		1


	//   ....[54]....
        /*048c*/ 	.word	0x00003ad0
        /*0490*/ 	.word	0x000000ff
        /*0494*/ 	.word	0x00000000
        /*0498*/ 	.short	0x010a
        /*049a*/ 	.byte	0x05
	.zero		1


	//   ....[55]....
        /*049c*/ 	.word	0x00003b60
        /*04a0*/ 	.word	0x000000ff
        /*04a4*/ 	.word	0x00000000
        /*04a8*/ 	.short	0x010a
        /*04aa*/ 	.byte	0x07
	.zero		1


	//   ....[56]....
        /*04ac*/ 	.word	0x00004070
        /*04b0*/ 	.word	0x000000ff
        /*04b4*/ 	.word	0x000000b0
        /*04b8*/ 	.short	0x010a
        /*04ba*/ 	.byte	0x16
	.zero		1


	//   ....[57]....
        /*04bc*/ 	.word	0x00004110
        /*04c0*/ 	.word	0x000000ff
        /*04c4*/ 	.word	0x00000000
        /*04c8*/ 	.short	0x0101
        /*04ca*/ 	.byte	0x0f
	.zero		1


	//   ....[58]....
        /*04cc*/ 	.word	0x00004430
        /*04d0*/ 	.word	0x000000ff
        /*04d4*/ 	.word	0x000000a8
        /*04d8*/ 	.short	0x010a
        /*04da*/ 	.byte	0x16
	.zero		1


	//   ....[59]....
        /*04dc*/ 	.word	0x00004620
        /*04e0*/ 	.word	0x000000ff
        /*04e4*/ 	.word	0x00000080
        /*04e8*/ 	.short	0x010a
        /*04ea*/ 	.byte	0x16
	.zero		1


	//   ....[60]....
        /*04ec*/ 	.word	0x00004890
        /*04f0*/ 	.word	0x000000ff
        /*04f4*/ 	.word	0x00000060
        /*04f8*/ 	.short	0x010b
        /*04fa*/ 	.byte	0x16
	.zero		1


	//   ....[61]....
        /*04fc*/ 	.word	0x000048a0
        /*0500*/ 	.word	0x000000ff
        /*0504*/ 	.word	0x00000000
        /*0508*/ 	.short	0x0101
        /*050a*/ 	.byte	0x1f
	.zero		1


	//   ....[62]....
        /*050c*/ 	.word	0x000048c0
        /*0510*/ 	.word	0x000000ff
        /*0514*/ 	.word	0x00000088
        /*0518*/ 	.short	0x010a
        /*051a*/ 	.byte	0x16
	.zero		1


	//   ....[63]....
        /*051c*/ 	.word	0x00004a10
        /*0520*/ 	.word	0x000000ff
        /*0524*/ 	.word	0x00000068
        /*0528*/ 	.short	0x010b
        /*052a*/ 	.byte	0x16
	.zero		1


	//   ....[64]....
        /*052c*/ 	.word	0x00004a20
        /*0530*/ 	.word	0x000000ff
        /*0534*/ 	.word	0x00000000
        /*0538*/ 	.short	0x0101
        /*053a*/ 	.byte	0x1e
	.zero		1


	//   ....[65]....
        /*053c*/ 	.word	0x00004a40
        /*0540*/ 	.word	0x000000ff
        /*0544*/ 	.word	0x00000090
        /*0548*/ 	.short	0x010a
        /*054a*/ 	.byte	0x16
	.zero		1


	//   ....[66]....
        /*054c*/ 	.word	0x00004b90
        /*0550*/ 	.word	0x000000ff
        /*0554*/ 	.word	0x00000070
        /*0558*/ 	.short	0x010b
        /*055a*/ 	.byte	0x16
	.zero		1


	//   ....[67]....
        /*055c*/ 	.word	0x00004ba0
        /*0560*/ 	.word	0x000000ff
        /*0564*/ 	.word	0x00000000
        /*0568*/ 	.short	0x0101
        /*056a*/ 	.byte	0x17
	.zero		1


	//   ....[68]....
        /*056c*/ 	.word	0x00004bc0
        /*0570*/ 	.word	0x000000ff
        /*0574*/ 	.word	0x00000098
        /*0578*/ 	.short	0x010a
        /*057a*/ 	.byte	0x16
	.zero		1


	//   ....[69]....
        /*057c*/ 	.word	0x00004d20
        /*0580*/ 	.word	0x000000ff
        /*0584*/ 	.word	0x00000078
        /*0588*/ 	.short	0x010b
        /*058a*/ 	.byte	0x16
	.zero		1


	//   ....[70]....
        /*058c*/ 	.word	0x00004d30
        /*0590*/ 	.word	0x000000ff
        /*0594*/ 	.word	0x00000000
        /*0598*/ 	.short	0x0101
        /*059a*/ 	.byte	0x26
	.zero		1


	//   ....[71]....
        /*059c*/ 	.word	0x00004d50
        /*05a0*/ 	.word	0x000000ff
        /*05a4*/ 	.word	0x00000080
        /*05a8*/ 	.short	0x010a
        /*05aa*/ 	.byte	0x16
	.zero		1


	//   ....[72]....
        /*05ac*/ 	.word	0x00004eb0
        /*05b0*/ 	.word	0x000000ff
        /*05b4*/ 	.word	0x00000060
        /*05b8*/ 	.short	0x010b
        /*05ba*/ 	.byte	0x16
	.zero		1


	//   ....[73]....
        /*05bc*/ 	.word	0x00004ec0
        /*05c0*/ 	.word	0x000000ff
        /*05c4*/ 	.word	0x00000000
        /*05c8*/ 	.short	0x0101
        /*05ca*/ 	.byte	0x1f
	.zero		1


	//   ....[74]....
        /*05cc*/ 	.word	0x00004ee0
        /*05d0*/ 	.word	0x000000ff
        /*05d4*/ 	.word	0x00000088
        /*05d8*/ 	.short	0x010a
        /*05da*/ 	.byte	0x16
	.zero		1


	//   ....[75]....
        /*05dc*/ 	.word	0x00005050
        /*05e0*/ 	.word	0x000000ff
        /*05e4*/ 	.word	0x00000068
        /*05e8*/ 	.short	0x010b
        /*05ea*/ 	.byte	0x16
	.zero		1


	//   ....[76]....
        /*05ec*/ 	.word	0x00005060
        /*05f0*/ 	.word	0x000000ff
        /*05f4*/ 	.word	0x00000000
        /*05f8*/ 	.short	0x0101
        /*05fa*/ 	.byte	0x1e
	.zero		1


	//   ....[77]....
        /*05fc*/ 	.word	0x00005070
        /*0600*/ 	.word	0x000000ff
        /*0604*/ 	.word	0x00000090
        /*0608*/ 	.short	0x010a
        /*060a*/ 	.byte	0x16
	.zero		1


	//   ....[78]....
        /*060c*/ 	.word	0x00005210
        /*0610*/ 	.word	0x000000ff
        /*0614*/ 	.word	0x00000070
        /*0618*/ 	.short	0x010b
        /*061a*/ 	.byte	0x16
	.zero		1


	//   ....[79]....
        /*061c*/ 	.word	0x00005280
        /*0620*/ 	.word	0x000000ff
        /*0624*/ 	.word	0x00000000
        /*0628*/ 	.short	0x0101
        /*062a*/ 	.byte	0x17
	.zero		1


	//   ....[80]....
        /*062c*/ 	.word	0x000052b0
        /*0630*/ 	.word	0x000000ff
        /*0634*/ 	.word	0x00000098
        /*0638*/ 	.short	0x010a
        /*063a*/ 	.byte	0x16
	.zero		1


	//   ....[81]....
        /*063c*/ 	.word	0x00005480
        /*0640*/ 	.word	0x000000ff
        /*0644*/ 	.word	0x00000078
        /*0648*/ 	.short	0x010b
        /*064a*/ 	.byte	0x16
	.zero		1


	//   ....[82]....
        /*064c*/ 	.word	0x000054a0
        /*0650*/ 	.word	0x000000ff
        /*0654*/ 	.word	0x00000000
        /*0658*/ 	.short	0x0101
        /*065a*/ 	.byte	0x26
	.zero		1


	//   ....[83]....
        /*065c*/ 	.word	0x000054c0
        /*0660*/ 	.word	0x000000ff
        /*0664*/ 	.word	0x00000080
        /*0668*/ 	.short	0x010a
        /*066a*/ 	.byte	0x16
	.zero		1


	//   ....[84]....
        /*066c*/ 	.word	0x000054e0
        /*0670*/ 	.word	0x000000ff
        /*0674*/ 	.word	0x00000088
        /*0678*/ 	.short	0x010a
        /*067a*/ 	.byte	0x16
	.zero		1


	//   ....[85]....
        /*067c*/ 	.word	0x00005500
        /*0680*/ 	.word	0x000000ff
        /*0684*/ 	.word	0x00000090
        /*0688*/ 	.short	0x010a
        /*068a*/ 	.byte	0x16
	.zero		1


	//   ....[86]....
        /*068c*/ 	.word	0x00005550
        /*0690*/ 	.word	0x00000002
        /*0694*/ 	.word	0x00000098
        /*0698*/ 	.short	0x010a
        /*069a*/ 	.byte	0xff
	.zero		1


	//   ....[87]....
        /*069c*/ 	.word	0x00005890
        /*06a0*/ 	.word	0x000000ff
        /*06a4*/ 	.word	0x000000b0
        /*06a8*/ 	.short	0x010a
        /*06aa*/ 	.byte	0x32
	.zero		1


	//   ....[88]....
        /*06ac*/ 	.word	0x000059b0
        /*06b0*/ 	.word	0x000000ff
        /*06b4*/ 	.word	0x00000000
        /*06b8*/ 	.short	0x0101
        /*06ba*/ 	.byte	0x04
	.zero		1


	//   ....[89]....
        /*06bc*/ 	.word	0x00006440
        /*06c0*/ 	.word	0x000000ff
        /*06c4*/ 	.word	0x00000060
        /*06c8*/ 	.short	0x010a
        /*06ca*/ 	.byte	0x32
	.zero		1


	//   ....[90]....
        /*06cc*/ 	.word	0x000064f0
        /*06d0*/ 	.word	0x00000063
        /*06d4*/ 	.word	0x000000c0
        /*06d8*/ 	.short	0x010a
        /*06da*/ 	.byte	0xff
	.zero		1


	//   ....[91]....
        /*06dc*/ 	.word	0x000065e0
        /*06e0*/ 	.word	0x000000ff
        /*06e4*/ 	.word	0x00000060
        /*06e8*/ 	.short	0x010a
        /*06ea*/ 	.byte	0x32
	.zero		1


	//   ....[92]....
        /*06ec*/ 	.word	0x000066d0
        /*06f0*/ 	.word	0x00000063
        /*06f4*/ 	.word	0x000000c0
        /*06f8*/ 	.short	0x010a
        /*06fa*/ 	.byte	0xff
	.zero		1


	//   ....[93]....
        /*06fc*/ 	.word	0x00006ec0
        /*0700*/ 	.word	0x00000000
        /*0704*/ 	.word	0x00000000
        /*0708*/ 	.short	0x0101
        /*070a*/ 	.byte	0xff
	.zero		1


	//   ....[94]....
        /*070c*/ 	.word	0x00006ed0
        /*0710*/ 	.word	0x00000003
        /*0714*/ 	.word	0x00000060
        /*0718*/ 	.short	0x010a
        /*071a*/ 	.byte	0xff
	.zero		1


	//   ....[95]....
        /*071c*/ 	.word	0x00006fb0
        /*0720*/ 	.word	0x00000003
        /*0724*/ 	.word	0x00000060
        /*0728*/ 	.short	0x010a
        /*072a*/ 	.byte	0xff
	.zero		1


	//   ....[96]....
        /*072c*/ 	.word	0x00007820
        /*0730*/ 	.word	0x00000068
        /*0734*/ 	.word	0x00000000
        /*0738*/ 	.short	0x0101
        /*073a*/ 	.byte	0xff
	.zero		1


	//   ....[97]....
        /*073c*/ 	.word	0x00007840
        /*0740*/ 	.word	0x00000032
        /*0744*/ 	.word	0x00000060
        /*0748*/ 	.short	0x010a
        /*074a*/ 	.byte	0xff
	.zero		1


	//   ....[98]....
        /*074c*/ 	.word	0x00007910
        /*0750*/ 	.word	0x00000032
        /*0754*/ 	.word	0x00000060
        /*0758*/ 	.short	0x010a
        /*075a*/ 	.byte	0xff
	.zero		1


	//   ....[99]....
        /*075c*/ 	.word	0x00008170
        /*0760*/ 	.word	0x00000068
        /*0764*/ 	.word	0x00000000
        /*0768*/ 	.short	0x0101
        /*076a*/ 	.byte	0xff
	.zero		1


	//   ....[100]....
        /*076c*/ 	.word	0x00008190
        /*0770*/ 	.word	0x00000069
        /*0774*/ 	.word	0x00000060
        /*0778*/ 	.short	0x010a
        /*077a*/ 	.byte	0xff
	.zero		1


	//   ....[101]....
        /*077c*/ 	.word	0x00008270
        /*0780*/ 	.word	0x00000069
        /*0784*/ 	.word	0x00000060
        /*0788*/ 	.short	0x010a
        /*078a*/ 	.byte	0xff
	.zero		1


	//   ....[102]....
        /*078c*/ 	.word	0x00008b10
        /*0790*/ 	.word	0x0000006c
        /*0794*/ 	.word	0x00000000
        /*0798*/ 	.short	0x0101
        /*079a*/ 	.byte	0xff
	.zero		1


	//   ....[103]....
        /*079c*/ 	.word	0x00008b30
        /*07a0*/ 	.word	0x0000006a
        /*07a4*/ 	.word	0x00000060
        /*07a8*/ 	.short	0x010a
        /*07aa*/ 	.byte	0xff
	.zero		1


	//   ....[104]....
        /*07ac*/ 	.word	0x00008c00
        /*07b0*/ 	.word	0x0000006a
        /*07b4*/ 	.word	0x00000060
        /*07b8*/ 	.short	0x010a
        /*07ba*/ 	.byte	0xff
	.zero		1


	//   ....[105]....
        /*07bc*/ 	.word	0x000094e0
        /*07c0*/ 	.word	0x0000006c
        /*07c4*/ 	.word	0x00000000
        /*07c8*/ 	.short	0x0101
        /*07ca*/ 	.byte	0xff
	.zero		1


	//   ....[106]....
        /*07cc*/ 	.word	0x00009500
        /*07d0*/ 	.word	0x0000006a
        /*07d4*/ 	.word	0x00000060
        /*07d8*/ 	.short	0x010a
        /*07da*/ 	.byte	0xff
	.zero		1


	//   ....[107]....
        /*07dc*/ 	.word	0x000095d0
        /*07e0*/ 	.word	0x0000006a
        /*07e4*/ 	.word	0x00000060
        /*07e8*/ 	.short	0x010a
        /*07ea*/ 	.byte	0xff
	.zero		1


	//   ....[108]....
        /*07ec*/ 	.word	0x00009e80
        /*07f0*/ 	.word	0x0000006c
        /*07f4*/ 	.word	0x00000000
        /*07f8*/ 	.short	0x0101
        /*07fa*/ 	.byte	0xff
	.zero		1


	//   ....[109]....
        /*07fc*/ 	.word	0x00009ea0
        /*0800*/ 	.word	0x0000006a
        /*0804*/ 	.word	0x00000060
        /*0808*/ 	.short	0x010a
        /*080a*/ 	.byte	0xff
	.zero		1


	//   ....[110]....
        /*080c*/ 	.word	0x00009f70
        /*0810*/ 	.word	0x0000006a
        /*0814*/ 	.word	0x00000060
        /*0818*/ 	.short	0x010a
        /*081a*/ 	.byte	0xff
	.zero		1


	//   ....[111]....
        /*081c*/ 	.word	0x0000a820
        /*0820*/ 	.word	0x0000006a
        /*0824*/ 	.word	0x00000000
        /*0828*/ 	.short	0x0101
        /*082a*/ 	.byte	0xff
	.zero		1


	//   ....[112]....
        /*082c*/ 	.word	0x0000a840
        /*0830*/ 	.word	0x00000069
        /*0834*/ 	.word	0x00000060
        /*0838*/ 	.short	0x010a
        /*083a*/ 	.byte	0xff
	.zero		1


	//   ....[113]....
        /*083c*/ 	.word	0x0000a910
        /*0840*/ 	.word	0x00000069
        /*0844*/ 	.word	0x00000060
        /*0848*/ 	.short	0x010a
        /*084a*/ 	.byte	0xff
	.zero		1


	//   ....[114]....
        /*084c*/ 	.word	0x0000ac50
        /*0850*/ 	.word	0x000000ff
        /*0854*/ 	.word	0x00000000
        /*0858*/ 	.short	0x0101
        /*085a*/ 	.byte	0x05
	.zero		1


	//   ....[115]....
        /*085c*/ 	.word	0x0000b1d0
        /*0860*/ 	.word	0x00000002
        /*0864*/ 	.word	0x00000000
        /*0868*/ 	.short	0x0101
        /*086a*/ 	.byte	0xff
	.zero		1


	//   ....[116]....
        /*086c*/ 	.word	0x0000b410
        /*0870*/ 	.word	0x000000ff
        /*0874*/ 	.word	0x00000000
        /*0878*/ 	.short	0x0101
        /*087a*/ 	.byte	0x04
	.zero		1


	//   ....[117]....
        /*087c*/ 	.word	0x0000b440
        /*0880*/ 	.word	0x00000002
        /*0884*/ 	.word	0x00000030
        /*0888*/ 	.short	0x010a
        /*088a*/ 	.byte	0xff
	.zero		1


	//   ....[118]....
        /*088c*/ 	.word	0x0000b4a0
        /*0890*/ 	.word	0x00000002
        /*0894*/ 	.word	0x00000030
        /*0898*/ 	.short	0x010a
        /*089a*/ 	.byte	0xff
	.zero		1


	//   ....[119]....
        /*089c*/ 	.word	0x0000b500
        /*08a0*/ 	.word	0x00000002
        /*08a4*/ 	.word	0x000000b0
        /*08a8*/ 	.short	0x010a
        /*08aa*/ 	.byte	0xff
	.zero		1


	//   ....[120]....
        /*08ac*/ 	.word	0x0000b560
        /*08b0*/ 	.word	0x00000000
        /*08b4*/ 	.word	0x00000000
        /*08b8*/ 	.short	0x010a
        /*08ba*/ 	.byte	0xff
	.zero		1


	//   ....[121]....
        /*08bc*/ 	.word	0x0000b5c0
        /*08c0*/ 	.word	0x00000000
        /*08c4*/ 	.word	0x00000000
        /*08c8*/ 	.short	0x010a
        /*08ca*/ 	.byte	0xff
	.zero		1


	//   ....[122]....
        /*08cc*/ 	.word	0x0000b620
        /*08d0*/ 	.word	0x00000000
        /*08d4*/ 	.word	0x00000000
        /*08d8*/ 	.short	0x010a
        /*08da*/ 	.byte	0xff
	.zero		1


	//   ....[123]....
        /*08dc*/ 	.word	0x0000b680
        /*08e0*/ 	.word	0x00000000
        /*08e4*/ 	.word	0x00000000
        /*08e8*/ 	.short	0x010a
        /*08ea*/ 	.byte	0xff
	.zero		1


	//   ....[124]....
        /*08ec*/ 	.word	0x0000b6e0
        /*08f0*/ 	.word	0x00000000
        /*08f4*/ 	.word	0x00000000
        /*08f8*/ 	.short	0x010a
        /*08fa*/ 	.byte	0xff
	.zero		1


	//   ....[125]....
        /*08fc*/ 	.word	0x0000b740
        /*0900*/ 	.word	0x00000004
        /*0904*/ 	.word	0x000000b8
        /*0908*/ 	.short	0x010a
        /*090a*/ 	.byte	0xff
	.zero		1


	//   ....[126]....
        /*090c*/ 	.word	0x0000b7a0
        /*0910*/ 	.word	0x00000004
        /*0914*/ 	.word	0x000000b0
        /*0918*/ 	.short	0x010a
        /*091a*/ 	.byte	0xff
	.zero		1


	//   ....[127]....
        /*091c*/ 	.word	0x0000b800
        /*0920*/ 	.word	0x00000000
        /*0924*/ 	.word	0x000000b0
        /*0928*/ 	.short	0x010a
        /*092a*/ 	.byte	0xff
	.zero		1


	//   ....[128]....
        /*092c*/ 	.word	0x0000b860
        /*0930*/ 	.word	0x00000005
        /*0934*/ 	.word	0x000000d0
        /*0938*/ 	.short	0x010a
        /*093a*/ 	.byte	0xff
	.zero		1


	//   ....[129]....
        /*093c*/ 	.word	0x0000b8c0
        /*0940*/ 	.word	0x00000000
        /*0944*/ 	.word	0x00000000
        /*0948*/ 	.short	0x010a
        /*094a*/ 	.byte	0xff
	.zero		1


	//   ....[130]....
        /*094c*/ 	.word	0x0000b920
        /*0950*/ 	.word	0x00000000
        /*0954*/ 	.word	0x00000000
        /*0958*/ 	.short	0x010a
        /*095a*/ 	.byte	0xff
	.zero		1


	//   ....[131]....
        /*095c*/ 	.word	0x0000b980
        /*0960*/ 	.word	0x00000000
        /*0964*/ 	.word	0x00000000
        /*0968*/ 	.short	0x010a
        /*096a*/ 	.byte	0xff
	.zero		1


	//   ....[132]....
        /*096c*/ 	.word	0x0000b9e0
        /*0970*/ 	.word	0x00000000
        /*0974*/ 	.word	0x000000b0
        /*0978*/ 	.short	0x010a
        /*097a*/ 	.byte	0xff
	.zero		1


	//   ....[133]....
        /*097c*/ 	.word	0x0000ba40
        /*0980*/ 	.word	0x00000000
        /*0984*/ 	.word	0x000000a8
        /*0988*/ 	.short	0x010a
        /*098a*/ 	.byte	0xff
	.zero		1


	//   ....[134]....
        /*098c*/ 	.word	0x0000baa0
        /*0990*/ 	.word	0x00000003
        /*0994*/ 	.word	0x00000080
        /*0998*/ 	.short	0x010a
        /*099a*/ 	.byte	0xff
	.zero		1


	//   ....[135]....
        /*099c*/ 	.word	0x0000bb00
        /*09a0*/ 	.word	0x00000003
        /*09a4*/ 	.word	0x00000088
        /*09a8*/ 	.short	0x010a
        /*09aa*/ 	.byte	0xff
	.zero		1


	//   ....[136]....
        /*09ac*/ 	.word	0x0000bb60
        /*09b0*/ 	.word	0x00000003
        /*09b4*/ 	.word	0x00000090
        /*09b8*/ 	.short	0x010a
        /*09ba*/ 	.byte	0xff
	.zero		1


	//   ....[137]....
        /*09bc*/ 	.word	0x0000bbc0
        /*09c0*/ 	.word	0x00000003
        /*09c4*/ 	.word	0x00000098
        /*09c8*/ 	.short	0x010a
        /*09ca*/ 	.byte	0xff
	.zero		1


	//   ....[138]....
        /*09cc*/ 	.word	0x0000bc20
        /*09d0*/ 	.word	0x00000003
        /*09d4*/ 	.word	0x00000080
        /*09d8*/ 	.short	0x010a
        /*09da*/ 	.byte	0xff
	.zero		1


	//   ....[139]....
        /*09dc*/ 	.word	0x0000bc80
        /*09e0*/ 	.word	0x00000003
        /*09e4*/ 	.word	0x00000088
        /*09e8*/ 	.short	0x010a
        /*09ea*/ 	.byte	0xff
	.zero		1


	//   ....[140]....
        /*09ec*/ 	.word	0x0000bce0
        /*09f0*/ 	.word	0x00000003
        /*09f4*/ 	.word	0x00000090
        /*09f8*/ 	.short	0x010a
        /*09fa*/ 	.byte	0xff
	.zero		1


	//   ....[141]....
        /*09fc*/ 	.word	0x0000bd40
        /*0a00*/ 	.word	0x00000003
        /*0a04*/ 	.word	0x00000098
        /*0a08*/ 	.short	0x010a
        /*0a0a*/ 	.byte	0xff
	.zero		1


	//   ....[142]....
        /*0a0c*/ 	.word	0x0000bda0
        /*0a10*/ 	.word	0x00000003
        /*0a14*/ 	.word	0x00000080
        /*0a18*/ 	.short	0x010a
        /*0a1a*/ 	.byte	0xff
	.zero		1


	//   ....[143]....
        /*0a1c*/ 	.word	0x0000be00
        /*0a20*/ 	.word	0x00000003
        /*0a24*/ 	.word	0x00000088
        /*0a28*/ 	.short	0x010a
        /*0a2a*/ 	.byte	0xff
	.zero		1


	//   ....[144]....
        /*0a2c*/ 	.word	0x0000be60
        /*0a30*/ 	.word	0x00000003
        /*0a34*/ 	.word	0x00000090
        /*0a38*/ 	.short	0x010a
        /*0a3a*/ 	.byte	0xff
	.zero		1


	//   ....[145]....
        /*0a3c*/ 	.word	0x0000bec0
        /*0a40*/ 	.word	0x00000000
        /*0a44*/ 	.word	0x000000b0
        /*0a48*/ 	.short	0x010a
        /*0a4a*/ 	.byte	0xff
	.zero		1


	//   ....[146]....
        /*0a4c*/ 	.word	0x0000bf20
        /*0a50*/ 	.word	0x00000002
        /*0a54*/ 	.word	0x00000060
        /*0a58*/ 	.short	0x010a
        /*0a5a*/ 	.byte	0xff
	.zero		1


	//   ....[147]....
        /*0a5c*/ 	.word	0x0000bf70
        /*0a60*/ 	.word	0x00000063
        /*0a64*/ 	.word	0x000000c0
        /*0a68*/ 	.short	0x010a
        /*0a6a*/ 	.byte	0xff
	.zero		1


	//   ....[148]....
        /*0a6c*/ 	.word	0x0000bfc0
        /*0a70*/ 	.word	0x00000003
        /*0a74*/ 	.word	0x00000060
        /*0a78*/ 	.short	0x010a
        /*0a7a*/ 	.byte	0xff
	.zero		1


	//   ....[149]....
        /*0a7c*/ 	.word	0x0000c010
        /*0a80*/ 	.word	0x00000032
        /*0a84*/ 	.word	0x00000060
        /*0a88*/ 	.short	0x010a
        /*0a8a*/ 	.byte	0xff
	.zero		1


	//   ....[150]....
        /*0a8c*/ 	.word	0x0000c060
        /*0a90*/ 	.word	0x00000069
        /*0a94*/ 	.word	0x00000060
        /*0a98*/ 	.short	0x010a
        /*0a9a*/ 	.byte	0xff
	.zero		1


	//   ....[151]....
        /*0a9c*/ 	.word	0x0000c0b0
        /*0aa0*/ 	.word	0x0000006a
        /*0aa4*/ 	.word	0x00000060
        /*0aa8*/ 	.short	0x010a
        /*0aaa*/ 	.byte	0xff
	.zero		1


	//   ....[152]....
        /*0aac*/ 	.word	0x0000c100
        /*0ab0*/ 	.word	0x0000006a
        /*0ab4*/ 	.word	0x00000060
        /*0ab8*/ 	.short	0x010a
        /*0aba*/ 	.byte	0xff
	.zero		1


	//   ....[153]....
        /*0abc*/ 	.word	0x0000c150
        /*0ac0*/ 	.word	0x0000006a
        /*0ac4*/ 	.word	0x00000060
        /*0ac8*/ 	.short	0x010a
        /*0aca*/ 	.byte	0xff
	.zero		1


	//   ....[154]....
        /*0acc*/ 	.word	0x0000c1a0
        /*0ad0*/ 	.word	0x00000069
        /*0ad4*/ 	.word	0x00000060
        /*0ad8*/ 	.short	0x010a
        /*0ada*/ 	.byte	0xff
	.zero		1


	//----- nvinfo : EIATTR_NUM_MBARRIERS
	.align		4
.L_47:
        /*0adc*/ 	.byte	0x03, 0x38
        /*0ade*/ 	.short	0x001c


	//----- nvinfo : EIATTR_EXIT_INSTR_OFFSETS
	.align		4
        /*0ae0*/ 	.byte	0x04, 0x1c
        /*0ae2*/ 	.short	(.L_49 - .L_48)


	//   ....[0]....
.L_48:
        /*0ae4*/ 	.word	0x00002cd0


	//   ....[1]....
        /*0ae8*/ 	.word	0x00002f60


	//   ....[2]....
        /*0aec*/ 	.word	0x00002fc0


	//   ....[3]....
        /*0af0*/ 	.word	0x00003dd0


	//   ....[4]....
        /*0af4*/ 	.word	0x00005580


	//   ....[5]....
        /*0af8*/ 	.word	0x000055c0


	//   ....[6]....
        /*0afc*/ 	.word	0x0000b300


	//   ....[7]....
        /*0b00*/ 	.word	0x0000b380


	//   ....[8]....
        /*0b04*/ 	.word	0x0000b3b0


	//   ....[9]....
        /*0b08*/ 	.word	0x0000b420


	//----- nvinfo : EIATTR_MAX_THREADS
	.align		4
.L_49:
        /*0b0c*/ 	.byte	0x04, 0x05
        /*0b0e*/ 	.short	(.L_51 - .L_50)
.L_50:
        /*0b10*/ 	.word	0x00000100
        /*0b14*/ 	.word	0x00000001
        /*0b18*/ 	.word	0x00000001


	//----- nvinfo : EIATTR_CRS_STACK_SIZE
	.align		4
.L_51:
        /*0b1c*/ 	.byte	0x04, 0x1e
        /*0b1e*/ 	.short	(.L_53 - .L_52)
.L_52:
        /*0b20*/ 	.word	0x00000000


	//----- nvinfo : EIATTR_CBANK_PARAM_SIZE
	.align		4
.L_53:
        /*0b24*/ 	.byte	0x03, 0x19
        /*0b26*/ 	.short	0x0800


	//----- nvinfo : EIATTR_PARAM_CBANK
	.align		4
        /*0b28*/ 	.byte	0x04, 0x0a
        /*0b2a*/ 	.short	(.L_55 - .L_54)
	.align		4
.L_54:
        /*0b2c*/ 	.word	index@(.nv.constant0._ZN7cutlass13device_kernelINS_4conv6kernel13ConvUniversalINS1_16ConvProblemShapeILNS1_8OperatorE1ELi2EEENS1_10collective14CollectiveConvINS1_47MainloopSm100TmaUmmaWarpSpecializedImplicitGemmILS5_1ELi6ELi2ELi1ELi2EN4cute5tupleIJNSA_1CILi1EEESD_SD_EEEEENSB_IJNSC_ILi128EEESG_NSB_IJNSC_ILi32EEEEEEEEENS_10tfloat32_tESK_NSA_8TiledMMAINSA_8MMA_AtomIJNSA_17SM100_MMA_TF32_SSISK_SK_fLi128ELi128ELNSA_4UMMA5MajorE0ELSP_1ELNSO_7ScaleInE0ELSQ_0EEEEEENSA_6LayoutISE_NSB_IJNSC_ILi0EEESU_SU_EEEEENSB_IJNSA_10UnderscoreESX_SX_EEEEENS7_6detail27Sm100ImplicitGemmTileTraitsINSA_20SM90_TMA_LOAD_IM2COLENSA_14ComposedLayoutINSA_7SwizzleILi3ELi4ELi3EEENSA_18smem_ptr_flag_bitsILi32EEENST_INSB_IJNSC_ILi8EEESH_EEENSB_IJSH_SD_EEEEEEEvEENS11_INSA_13SM90_TMA_LOADENS13_INS14_ILi2ELi5ELi2EEES17_NST_INSB_IJSH_NSC_ILi4EEEEEENSB_IJSD_SH_EEEEEEEvEEEENS_8epilogue10collective18CollectiveEpilogueINS1N_23Sm100TmaWarpSpecializedILi4ELi2ELi16ELb1ELb0EEEJSJ_NSB_IJNST_ISG_SD_EENST_INSC_ILi16EEESD_EEEEESK_NSB_IJNSB_IJlllEEESD_SU_EEESK_S1X_NS1N_6fusion15FusionCallbacksIS1R_NS1Y_17LinearCombinationISK_fSK_fLNS_15FloatRoundStyleE2EEESJ_S1V_JEEENSA_5SM1004TMEM4LOAD26SM100_TMEM_LOAD_32dp32b16xES12_NS13_INS14_ILi2ELi4ELi3EEES17_NST_INSB_IJS18_S1T_EEENSB_IJS1T_SD_EEEEEEENSA_39AutoVectorizingCopyWithAssumedAlignmentILi128EEENSA_21SM90_TMA_STORE_IM2COLES2C_S2E_S2E_EEEvvEEEEvNT_6ParamsE)
        /*0b30*/ 	.short	0x0380
        /*0b32*/ 	.short	0x0800


	//----- nvinfo : EIATTR_SW_WAR
	.align		4
.L_55:
        /*0b34*/ 	.byte	0x04, 0x36
        /*0b36*/ 	.short	(.L_57 - .L_56)
.L_56:
        /*0b38*/ 	.word	0x00000008
.L_57:


//--------------------- .nv.callgraph             --------------------------
	.section	.nv.callgraph,"",@"SHT_CUDA_CALLGRAPH"
	.align	4
	.sectionentsize	8
	.align		4
        /*0000*/ 	.word	0x00000000
	.align		4
        /*0004*/ 	.word	0xffffffff
	.align		4
        /*0008*/ 	.word	index@(_ZN7cutlass13device_kernelINS_4conv6kernel13ConvUniversalINS1_16ConvProblemShapeILNS1_8OperatorE1ELi2EEENS1_10collective14CollectiveConvINS1_47MainloopSm100TmaUmmaWarpSpecializedImplicitGemmILS5_1ELi6ELi2ELi1ELi2EN4cute5tupleIJNSA_1CILi1EEESD_SD_EEEEENSB_IJNSC_ILi128EEESG_NSB_IJNSC_ILi32EEEEEEEEENS_10tfloat32_tESK_NSA_8TiledMMAINSA_8MMA_AtomIJNSA_17SM100_MMA_TF32_SSISK_SK_fLi128ELi128ELNSA_4UMMA5MajorE0ELSP_1ELNSO_7ScaleInE0ELSQ_0EEEEEENSA_6LayoutISE_NSB_IJNSC_ILi0EEESU_SU_EEEEENSB_IJNSA_10UnderscoreESX_SX_EEEEENS7_6detail27Sm100ImplicitGemmTileTraitsINSA_20SM90_TMA_LOAD_IM2COLENSA_14ComposedLayoutINSA_7SwizzleILi3ELi4ELi3EEENSA_18smem_ptr_flag_bitsILi32EEENST_INSB_IJNSC_ILi8EEESH_EEENSB_IJSH_SD_EEEEEEEvEENS11_INSA_13SM90_TMA_LOADENS13_INS14_ILi2ELi5ELi2EEES17_NST_INSB_IJSH_NSC_ILi4EEEEEENSB_IJSD_SH_EEEEEEEvEEEENS_8epilogue10collective18CollectiveEpilogueINS1N_23Sm100TmaWarpSpecializedILi4ELi2ELi16ELb1ELb0EEEJSJ_NSB_IJNST_ISG_SD_EENST_INSC_ILi16EEESD_EEEEESK_NSB_IJNSB_IJlllEEESD_SU_EEESK_S1X_NS1N_6fusion15FusionCallbacksIS1R_NS1Y_17LinearCombinationISK_fSK_fLNS_15FloatRoundStyleE2EEESJ_S1V_JEEENSA_5SM1004TMEM4LOAD26SM100_TMEM_LOAD_32dp32b16xES12_NS13_INS14_ILi2ELi4ELi3EEES17_NST_INSB_IJS18_S1T_EEENSB_IJS1T_SD_EEEEEEENSA_39AutoVectorizingCopyWithAssumedAlignmentILi128EEENSA_21SM90_TMA_STORE_IM2COLES2C_S2E_S2E_EEEvvEEEEvNT_6ParamsE)
	.align		4
        /*000c*/ 	.word	index@(__assertfail)
	.align		4
        /*0010*/ 	.word	0x00000000
	.align		4
        /*0014*/ 	.word	0xfffffffe
	.align		4
        /*0018*/ 	.word	0x00000000
	.align		4
        /*001c*/ 	.word	0xfffffffd
	.align		4
        /*0020*/ 	.word	0x00000000
	.align		4
        /*0024*/ 	.word	0xfffffffc


//--------------------- .nv.constant4             --------------------------
	.section	.nv.constant4,"a",@progbits
	.align	8
	.align		8
.nv.constant4:
        /*0000*/ 	.dword	__assertfail
	.align		8
        /*0008*/ 	.dword	__unnamed_1
	.align		8
        /*0010*/ 	.dword	__unnamed_2
	.align		8
        /*0018*/ 	.dword	_ZN39_INTERNAL_b876d4e0_4_k_cu_17fced85_36814cuda3std3__45__cpo5beginE
	.align		8
        /*0020*/ 	.dword	_ZN39_INTERNAL_b876d4e0_4_k_cu_17fced85_36814cuda3std3__45__cpo3endE
	.align		8
        /*0028*/ 	.dword	_ZN39_INTERNAL_b876d4e0_4_k_cu_17fced85_36814cuda3std3__45__cpo6cbeginE
	.align		8
        /*0030*/ 	.dword	_ZN39_INTERNAL_b876d4e0_4_k_cu_17fced85_36814cuda3std3__45__cpo4cendE
	.align		8
        /*0038*/ 	.dword	_ZN39_INTERNAL_b876d4e0_4_k_cu_17fced85_36814cuda3std3__441_GLOBAL__N__b876d4e0_4_k_cu_17fced85_36816ignoreE
	.align		8
        /*0040*/ 	.dword	_ZN39_INTERNAL_b876d4e0_4_k_cu_17fced85_36814cuda3std3__419piecewise_constructE
	.align		8
        /*0048*/ 	.dword	_ZN39_INTERNAL_b876d4e0_4_k_cu_17fced85_36814cuda3std3__48in_placeE
	.align		8
        /*0050*/ 	.dword	_ZN39_INTERNAL_b876d4e0_4_k_cu_17fced85_36814cuda3std6ranges3__45__cpo4swapE
	.align		8
        /*0058*/ 	.dword	_ZN39_INTERNAL_b876d4e0_4_k_cu_17fced85_36814cuda3std6ranges3__45__cpo9iter_moveE
	.align		8
        /*0060*/ 	.dword	_ZN39_INTERNAL_b876d4e0_4_k_cu_17fced85_36814cute7productE
	.align		8
        /*0068*/ 	.dword	_ZN39_INTERNAL_b876d4e0_4_k_cu_17fced85_36814cute1_E
	.align		8
        /*0070*/ 	.dword	$str$27
	.align		8
        /*0078*/ 	.dword	$str$28
	.align		8
        /*0080*/ 	.dword	$str$29
	.align		8
        /*0088*/ 	.dword	$str$30


//--------------------- .text._ZN7cutlass13device_kernelINS_4conv6kernel13ConvUniversalINS1_16ConvProblemShapeILNS1_8OperatorE1ELi2EEENS1_10collective14CollectiveConvINS1_47MainloopSm100TmaUmmaWarpSpecializedImplicitGemmILS5_1ELi6ELi2ELi1ELi2EN4cute5tupleIJNSA_1CILi1EEESD_SD_EEEEENSB_IJNSC_ILi128EEESG_NSB_IJNSC_ILi32EEEEEEEEENS_10tfloat32_tESK_NSA_8TiledMMAINSA_8MMA_AtomIJNSA_17SM100_MMA_TF32_SSISK_SK_fLi128ELi128ELNSA_4UMMA5MajorE0ELSP_1ELNSO_7ScaleInE0ELSQ_0EEEEEENSA_6LayoutISE_NSB_IJNSC_ILi0EEESU_SU_EEEEENSB_IJNSA_10UnderscoreESX_SX_EEEEENS7_6detail27Sm100ImplicitGemmTileTraitsINSA_20SM90_TMA_LOAD_IM2COLENSA_14ComposedLayoutINSA_7SwizzleILi3ELi4ELi3EEENSA_18smem_ptr_flag_bitsILi32EEENST_INSB_IJNSC_ILi8EEESH_EEENSB_IJSH_SD_EEEEEEEvEENS11_INSA_13SM90_TMA_LOADENS13_INS14_ILi2ELi5ELi2EEES17_NST_INSB_IJSH_NSC_ILi4EEEEEENSB_IJSD_SH_EEEEEEEvEEEENS_8epilogue10collective18CollectiveEpilogueINS1N_23Sm100TmaWarpSpecializedILi4ELi2ELi16ELb1ELb0EEEJSJ_NSB_IJNST_ISG_SD_EENST_INSC_ILi16EEESD_EEEEESK_NSB_IJNSB_IJlllEEESD_SU_EEESK_S1X_NS1N_6fusion15FusionCallbacksIS1R_NS1Y_17LinearCombinationISK_fSK_fLNS_15FloatRoundStyleE2EEESJ_S1V_JEEENSA_5SM1004TMEM4LOAD26SM100_TMEM_LOAD_32dp32b16xES12_NS13_INS14_ILi2ELi4ELi3EEES17_NST_INSB_IJS18_S1T_EEENSB_IJS1T_SD_EEEEEEENSA_39AutoVectorizingCopyWithAssumedAlignmentILi128EEENSA_21SM90_TMA_STORE_IM2COLES2C_S2E_S2E_EEEvvEEEEvNT_6ParamsE --------------------------
	.section	.text._ZN7cutlass13device_kernelINS_4conv6kernel13ConvUniversalINS1_16ConvProblemShapeILNS1_8OperatorE1ELi2EEENS1_10collective14CollectiveConvINS1_47MainloopSm100TmaUmmaWarpSpecializedImplicitGemmILS5_1ELi6ELi2ELi1ELi2EN4cute5tupleIJNSA_1CILi1EEESD_SD_EEEEENSB_IJNSC_ILi128EEESG_NSB_IJNSC_ILi32EEEEEEEEENS_10tfloat32_tESK_NSA_8TiledMMAINSA_8MMA_AtomIJNSA_17SM100_MMA_TF32_SSISK_SK_fLi128ELi128ELNSA_4UMMA5MajorE0ELSP_1ELNSO_7ScaleInE0ELSQ_0EEEEEENSA_6LayoutISE_NSB_IJNSC_ILi0EEESU_SU_EEEEENSB_IJNSA_10UnderscoreESX_SX_EEEEENS7_6detail27Sm100ImplicitGemmTileTraitsINSA_20SM90_TMA_LOAD_IM2COLENSA_14ComposedLayoutINSA_7SwizzleILi3ELi4ELi3EEENSA_18smem_ptr_flag_bitsILi32EEENST_INSB_IJNSC_ILi8EEESH_EEENSB_IJSH_SD_EEEEEEEvEENS11_INSA_13SM90_TMA_LOADENS13_INS14_ILi2ELi5ELi2EEES17_NST_INSB_IJSH_NSC_ILi4EEEEEENSB_IJSD_SH_EEEEEEEvEEEENS_8epilogue10collective18CollectiveEpilogueINS1N_23Sm100TmaWarpSpecializedILi4ELi2ELi16ELb1ELb0EEEJSJ_NSB_IJNST_ISG_SD_EENST_INSC_ILi16EEESD_EEEEESK_NSB_IJNSB_IJlllEEESD_SU_EEESK_S1X_NS1N_6fusion15FusionCallbacksIS1R_NS1Y_17LinearCombinationISK_fSK_fLNS_15FloatRoundStyleE2EEESJ_S1V_JEEENSA_5SM1004TMEM4LOAD26SM100_TMEM_LOAD_32dp32b16xES12_NS13_INS14_ILi2ELi4ELi3EEES17_NST_INSB_IJS18_S1T_EEENSB_IJS1T_SD_EEEEEEENSA_39AutoVectorizingCopyWithAssumedAlignmentILi128EEENSA_21SM90_TMA_STORE_IM2COLES2C_S2E_S2E_EEEvvEEEEvNT_6ParamsE,"ax",@progbits
	.align	128
.text._ZN7cutlass13device_kernelINS_4conv6kernel13ConvUniversalINS1_16ConvProblemShapeILNS1_8OperatorE1ELi2EEENS1_10collective14CollectiveConvINS1_47MainloopSm100TmaUmmaWarpSpecializedImplicitGemmILS5_1ELi6ELi2ELi1ELi2EN4cute5tupleIJNSA_1CILi1EEESD_SD_EEEEENSB_IJNSC_ILi128EEESG_NSB_IJNSC_ILi32EEEEEEEEENS_10tfloat32_tESK_NSA_8TiledMMAINSA_8MMA_AtomIJNSA_17SM100_MMA_TF32_SSISK_SK_fLi128ELi128ELNSA_4UMMA5MajorE0ELSP_1ELNSO_7ScaleInE0ELSQ_0EEEEEENSA_6LayoutISE_NSB_IJNSC_ILi0EEESU_SU_EEEEENSB_IJNSA_10UnderscoreESX_SX_EEEEENS7_6detail27Sm100ImplicitGemmTileTraitsINSA_20SM90_TMA_LOAD_IM2COLENSA_14ComposedLayoutINSA_7SwizzleILi3ELi4ELi3EEENSA_18smem_ptr_flag_bitsILi32EEENST_INSB_IJNSC_ILi8EEESH_EEENSB_IJSH_SD_EEEEEEEvEENS11_INSA_13SM90_TMA_LOADENS13_INS14_ILi2ELi5ELi2EEES17_NST_INSB_IJSH_NSC_ILi4EEEEEENSB_IJSD_SH_EEEEEEEvEEEENS_8epilogue10collective18CollectiveEpilogueINS1N_23Sm100TmaWarpSpecializedILi4ELi2ELi16ELb1ELb0EEEJSJ_NSB_IJNST_ISG_SD_EENST_INSC_ILi16EEESD_EEEEESK_NSB_IJNSB_IJlllEEESD_SU_EEESK_S1X_NS1N_6fusion15FusionCallbacksIS1R_NS1Y_17LinearCombinationISK_fSK_fLNS_15FloatRoundStyleE2EEESJ_S1V_JEEENSA_5SM1004TMEM4LOAD26SM100_TMEM_LOAD_32dp32b16xES12_NS13_INS14_ILi2ELi4ELi3EEES17_NST_INSB_IJS18_S1T_EEENSB_IJS1T_SD_EEEEEEENSA_39AutoVectorizingCopyWithAssumedAlignmentILi128EEENSA_21SM90_TMA_STORE_IM2COLES2C_S2E_S2E_EEEvvEEEEvNT_6ParamsE:
        .type           _ZN7cutlass13device_kernelINS_4conv6kernel13ConvUniversalINS1_16ConvProblemShapeILNS1_8OperatorE1ELi2EEENS1_10collective14CollectiveConvINS1_47MainloopSm100TmaUmmaWarpSpecializedImplicitGemmILS5_1ELi6ELi2ELi1ELi2EN4cute5tupleIJNSA_1CILi1EEESD_SD_EEEEENSB_IJNSC_ILi128EEESG_NSB_IJNSC_ILi32EEEEEEEEENS_10tfloat32_tESK_NSA_8TiledMMAINSA_8MMA_AtomIJNSA_17SM100_MMA_TF32_SSISK_SK_fLi128ELi128ELNSA_4UMMA5MajorE0ELSP_1ELNSO_7ScaleInE0ELSQ_0EEEEEENSA_6LayoutISE_NSB_IJNSC_ILi0EEESU_SU_EEEEENSB_IJNSA_10UnderscoreESX_SX_EEEEENS7_6detail27Sm100ImplicitGemmTileTraitsINSA_20SM90_TMA_LOAD_IM2COLENSA_14ComposedLayoutINSA_7SwizzleILi3ELi4ELi3EEENSA_18smem_ptr_flag_bitsILi32EEENST_INSB_IJNSC_ILi8EEESH_EEENSB_IJSH_SD_EEEEEEEvEENS11_INSA_13SM90_TMA_LOADENS13_INS14_ILi2ELi5ELi2EEES17_NST_INSB_IJSH_NSC_ILi4EEEEEENSB_IJSD_SH_EEEEEEEvEEEENS_8epilogue10collective18CollectiveEpilogueINS1N_23Sm100TmaWarpSpecializedILi4ELi2ELi16ELb1ELb0EEEJSJ_NSB_IJNST_ISG_SD_EENST_INSC_ILi16EEESD_EEEEESK_NSB_IJNSB_IJlllEEESD_SU_EEESK_S1X_NS1N_6fusion15FusionCallbacksIS1R_NS1Y_17LinearCombinationISK_fSK_fLNS_15FloatRoundStyleE2EEESJ_S1V_JEEENSA_5SM1004TMEM4LOAD26SM100_TMEM_LOAD_32dp32b16xES12_NS13_INS14_ILi2ELi4ELi3EEES17_NST_INSB_IJS18_S1T_EEENSB_IJS1T_SD_EEEEEEENSA_39AutoVectorizingCopyWithAssumedAlignmentILi128EEENSA_21SM90_TMA_STORE_IM2COLES2C_S2E_S2E_EEEvvEEEEvNT_6ParamsE,@function
        .size           _ZN7cutlass13device_kernelINS_4conv6kernel13ConvUniversalINS1_16ConvProblemShapeILNS1_8OperatorE1ELi2EEENS1_10collective14CollectiveConvINS1_47MainloopSm100TmaUmmaWarpSpecializedImplicitGemmILS5_1ELi6ELi2ELi1ELi2EN4cute5tupleIJNSA_1CILi1EEESD_SD_EEEEENSB_IJNSC_ILi128EEESG_NSB_IJNSC_ILi32EEEEEEEEENS_10tfloat32_tESK_NSA_8TiledMMAINSA_8MMA_AtomIJNSA_17SM100_MMA_TF32_SSISK_SK_fLi128ELi128ELNSA_4UMMA5MajorE0ELSP_1ELNSO_7ScaleInE0ELSQ_0EEEEEENSA_6LayoutISE_NSB_IJNSC_ILi0EEESU_SU_EEEEENSB_IJNSA_10UnderscoreESX_SX_EEEEENS7_6detail27Sm100ImplicitGemmTileTraitsINSA_20SM90_TMA_LOAD_IM2COLENSA_14ComposedLayoutINSA_7SwizzleILi3ELi4ELi3EEENSA_18smem_ptr_flag_bitsILi32EEENST_INSB_IJNSC_ILi8EEESH_EEENSB_IJSH_SD_EEEEEEEvEENS11_INSA_13SM90_TMA_LOADENS13_INS14_ILi2ELi5ELi2EEES17_NST_INSB_IJSH_NSC_ILi4EEEEEENSB_IJSD_SH_EEEEEEEvEEEENS_8epilogue10collective18CollectiveEpilogueINS1N_23Sm100TmaWarpSpecializedILi4ELi2ELi16ELb1ELb0EEEJSJ_NSB_IJNST_ISG_SD_EENST_INSC_ILi16EEESD_EEEEESK_NSB_IJNSB_IJlllEEESD_SU_EEESK_S1X_NS1N_6fusion15FusionCallbacksIS1R_NS1Y_17LinearCombinationISK_fSK_fLNS_15FloatRoundStyleE2EEESJ_S1V_JEEENSA_5SM1004TMEM4LOAD26SM100_TMEM_LOAD_32dp32b16xES12_NS13_INS14_ILi2ELi4ELi3EEES17_NST_INSB_IJS18_S1T_EEENSB_IJS1T_SD_EEEEEEENSA_39AutoVectorizingCopyWithAssumedAlignmentILi128EEENSA_21SM90_TMA_STORE_IM2COLES2C_S2E_S2E_EEEvvEEEEvNT_6ParamsE,(.L_x_216 - _ZN7cutlass13device_kernelINS_4conv6kernel13ConvUniversalINS1_16ConvProblemShapeILNS1_8OperatorE1ELi2EEENS1_10collective14CollectiveConvINS1_47MainloopSm100TmaUmmaWarpSpecializedImplicitGemmILS5_1ELi6ELi2ELi1ELi2EN4cute5tupleIJNSA_1CILi1EEESD_SD_EEEEENSB_IJNSC_ILi128EEESG_NSB_IJNSC_ILi32EEEEEEEEENS_10tfloat32_tESK_NSA_8TiledMMAINSA_8MMA_AtomIJNSA_17SM100_MMA_TF32_SSISK_SK_fLi128ELi128ELNSA_4UMMA5MajorE0ELSP_1ELNSO_7ScaleInE0ELSQ_0EEEEEENSA_6LayoutISE_NSB_IJNSC_ILi0EEESU_SU_EEEEENSB_IJNSA_10UnderscoreESX_SX_EEEEENS7_6detail27Sm100ImplicitGemmTileTraitsINSA_20SM90_TMA_LOAD_IM2COLENSA_14ComposedLayoutINSA_7SwizzleILi3ELi4ELi3EEENSA_18smem_ptr_flag_bitsILi32EEENST_INSB_IJNSC_ILi8EEESH_EEENSB_IJSH_SD_EEEEEEEvEENS11_INSA_13SM90_TMA_LOADENS13_INS14_ILi2ELi5ELi2EEES17_NST_INSB_IJSH_NSC_ILi4EEEEEENSB_IJSD_SH_EEEEEEEvEEEENS_8epilogue10collective18CollectiveEpilogueINS1N_23Sm100TmaWarpSpecializedILi4ELi2ELi16ELb1ELb0EEEJSJ_NSB_IJNST_ISG_SD_EENST_INSC_ILi16EEESD_EEEEESK_NSB_IJNSB_IJlllEEESD_SU_EEESK_S1X_NS1N_6fusion15FusionCallbacksIS1R_NS1Y_17LinearCombinationISK_fSK_fLNS_15FloatRoundStyleE2EEESJ_S1V_JEEENSA_5SM1004TMEM4LOAD26SM100_TMEM_LOAD_32dp32b16xES12_NS13_INS14_ILi2ELi4ELi3EEES17_NST_INSB_IJS18_S1T_EEENSB_IJS1T_SD_EEEEEEENSA_39AutoVectorizingCopyWithAssumedAlignmentILi128EEENSA_21SM90_TMA_STORE_IM2COLES2C_S2E_S2E_EEEvvEEEEvNT_6ParamsE)
        .other          _ZN7cutlass13device_kernelINS_4conv6kernel13ConvUniversalINS1_16ConvProblemShapeILNS1_8OperatorE1ELi2EEENS1_10collective14CollectiveConvINS1_47MainloopSm100TmaUmmaWarpSpecializedImplicitGemmILS5_1ELi6ELi2ELi1ELi2EN4cute5tupleIJNSA_1CILi1EEESD_SD_EEEEENSB_IJNSC_ILi128EEESG_NSB_IJNSC_ILi32EEEEEEEEENS_10tfloat32_tESK_NSA_8TiledMMAINSA_8MMA_AtomIJNSA_17SM100_MMA_TF32_SSISK_SK_fLi128ELi128ELNSA_4UMMA5MajorE0ELSP_1ELNSO_7ScaleInE0ELSQ_0EEEEEENSA_6LayoutISE_NSB_IJNSC_ILi0EEESU_SU_EEEEENSB_IJNSA_10UnderscoreESX_SX_EEEEENS7_6detail27Sm100ImplicitGemmTileTraitsINSA_20SM90_TMA_LOAD_IM2COLENSA_14ComposedLayoutINSA_7SwizzleILi3ELi4ELi3EEENSA_18smem_ptr_flag_bitsILi32EEENST_INSB_IJNSC_ILi8EEESH_EEENSB_IJSH_SD_EEEEEEEvEENS11_INSA_13SM90_TMA_LOADENS13_INS14_ILi2ELi5ELi2EEES17_NST_INSB_IJSH_NSC_ILi4EEEEEENSB_IJSD_SH_EEEEEEEvEEEENS_8epilogue10collective18CollectiveEpilogueINS1N_23Sm100TmaWarpSpecializedILi4ELi2ELi16ELb1ELb0EEEJSJ_NSB_IJNST_ISG_SD_EENST_INSC_ILi16EEESD_EEEEESK_NSB_IJNSB_IJlllEEESD_SU_EEESK_S1X_NS1N_6fusion15FusionCallbacksIS1R_NS1Y_17LinearCombinationISK_fSK_fLNS_15FloatRoundStyleE2EEESJ_S1V_JEEENSA_5SM1004TMEM4LOAD26SM100_TMEM_LOAD_32dp32b16xES12_NS13_INS14_ILi2ELi4ELi3EEES17_NST_INSB_IJS18_S1T_EEENSB_IJS1T_SD_EEEEEEENSA_39AutoVectorizingCopyWithAssumedAlignmentILi128EEENSA_21SM90_TMA_STORE_IM2COLES2C_S2E_S2E_EEEvvEEEEvNT_6ParamsE,@"STO_CUDA_ENTRY STV_DEFAULT"
_ZN7cutlass13device_kernelINS_4conv6kernel13ConvUniversalINS1_16ConvProblemShapeILNS1_8OperatorE1ELi2EEENS1_10collective14CollectiveConvINS1_47MainloopSm100TmaUmmaWarpSpecializedImplicitGemmILS5_1ELi6ELi2ELi1ELi2EN4cute5tupleIJNSA_1CILi1EEESD_SD_EEEEENSB_IJNSC_ILi128EEESG_NSB_IJNSC_ILi32EEEEEEEEENS_10tfloat32_tESK_NSA_8TiledMMAINSA_8MMA_AtomIJNSA_17SM100_MMA_TF32_SSISK_SK_fLi128ELi128ELNSA_4UMMA5MajorE0ELSP_1ELNSO_7ScaleInE0ELSQ_0EEEEEENSA_6LayoutISE_NSB_IJNSC_ILi0EEESU_SU_EEEEENSB_IJNSA_10UnderscoreESX_SX_EEEEENS7_6detail27Sm100ImplicitGemmTileTraitsINSA_20SM90_TMA_LOAD_IM2COLENSA_14ComposedLayoutINSA_7SwizzleILi3ELi4ELi3EEENSA_18smem_ptr_flag_bitsILi32EEENST_INSB_IJNSC_ILi8EEESH_EEENSB_IJSH_SD_EEEEEEEvEENS11_INSA_13SM90_TMA_LOADENS13_INS14_ILi2ELi5ELi2EEES17_NST_INSB_IJSH_NSC_ILi4EEEEEENSB_IJSD_SH_EEEEEEEvEEEENS_8epilogue10collective18CollectiveEpilogueINS1N_23Sm100TmaWarpSpecializedILi4ELi2ELi16ELb1ELb0EEEJSJ_NSB_IJNST_ISG_SD_EENST_INSC_ILi16EEESD_EEEEESK_NSB_IJNSB_IJlllEEESD_SU_EEESK_S1X_NS1N_6fusion15FusionCallbacksIS1R_NS1Y_17LinearCombinationISK_fSK_fLNS_15FloatRoundStyleE2EEESJ_S1V_JEEENSA_5SM1004TMEM4LOAD26SM100_TMEM_LOAD_32dp32b16xES12_NS13_INS14_ILi2ELi4ELi3EEES17_NST_INSB_IJS18_S1T_EEENSB_IJS1T_SD_EEEEEEENSA_39AutoVectorizingCopyWithAssumedAlignmentILi128EEENSA_21SM90_TMA_STORE_IM2COLES2C_S2E_S2E_EEEvvEEEEvNT_6ParamsE:
[----:B------:R-:W1:Y:S01]  /*0000*/  LDC R1, c[0x0][0x37c] ;  /* 0x0000df00ff017b82 */ /* 0x000e620000000800 */
[----:B------:R-:W2:Y:S01]  /*0010*/  S2R R87, SR_TID.X ;  /* 0x0000000000577919 */ /* 0x000ea20000002100 */
[----:B------:R-:W3:Y:S01]  /*0020*/  LDCU.64 UR4, c[0x0][0x890] ;  /* 0x00011200ff0477ac */ /* 0x000ee20008000a00 */
[----:B-1----:R-:W-:Y:S01]  /*0030*/  VIADD R1, R1, 0xfffffff8 ;  /* 0xfffffff801017836 */ /* 0x002fe20000000000 */
[----:B------:R-:W-:Y:S02]  /*0040*/  PRMT R79, RZ, 0x7610, R79 ;  /* 0x00007610ff4f7816 */ /* 0x000fe4000000004f */
[----:B------:R-:W-:Y:S01]  /*0050*/  ELECT P5, URZ, PT ;  /* 0x0000000000ff782f */ /* 0x000fe200038a0000 */
[----:B------:R-:W1:Y:S01]  /*0060*/  LDCU.64 UR48, c[0x0][0x358] ;  /* 0x00006b00ff3077ac */ /* 0x000e620008000a00 */
[----:B---3--:R-:W-:-:S04]  /*0070*/  UISETP.NE.U32.AND UP0, UPT, UR4, URZ, UPT ;  /* 0x000000ff0400728c */ /* 0x008fc8000bf05070 */
[----:B------:R-:W-:Y:S01]  /*0080*/  UISETP.NE.AND.EX UP0, UPT, UR5, URZ, UPT, UP0 ;  /* 0x000000ff0500728c */ /* 0x000fe2000bf05300 */
[----:B--2---:R-:W-:-:S05]  /*0090*/  SHF.R.U32.HI R89, RZ, 0x5, R87 ;  /* 0x00000005ff597819 */ /* 0x004fca0000011657 */
[----:B------:R-:W2:Y:S02]  /*00a0*/  SHFL.IDX PT, R0, R89, RZ, 0x1f ;  /* 0x00001fff59007589 */ /* 0x000ea400000e0000 */
[----:B--2---:R-:W-:Y:S01]  /*00b0*/  R2UR UR8, R0 ;  /* 0x00000000000872ca */ /* 0x004fe200000e0000 */
[----:B-1----:R-:W-:-:S14]  /*00c0*/  BRA.U UP0, `(.L_x_0) ;  /* 0x00000001002c7547 */ /* 0x002fdc000b800000 */
[----:B------:R-:W1:Y:S02]  /*00d0*/  LDCU.64 UR6, c[0x0][0x888] ;  /* 0x00011100ff0677ac */ /* 0x000e640008000a00 */
[----:B-1----:R-:W-:-:S04]  /*00e0*/  UISETP.NE.U32.AND UP0, UPT, UR6, URZ, UPT ;  /* 0x000000ff0600728c */ /* 0x002fc8000bf05070 */
[----:B------:R-:W-:-:S09]  /*00f0*/  UISETP.NE.AND.EX UP0, UPT, UR7, URZ, UPT, UP0 ;  /* 0x000000ff0700728c */ /* 0x000fd2000bf05300 */
[----:B------:R-:W-:Y:S05]  /*0100*/  BRA.U !UP0, `(.L_x_1) ;  /* 0x0000000108107547 */ /* 0x000fea000b800000 */
[----:B------:R-:W1:Y:S02]  /*0110*/  LDC.64 R2, c[0x0][0x888] ;  /* 0x00022200ff027b82 */ /* 0x000e640000000a00 */
[----:B-1----:R1:W5:Y:S01]  /*0120*/  LDG.E R35, desc[UR48][R2.64] ;  /* 0x0000003002237981 */ /* 0x002362000c1e1900 */
[----:B------:R-:W-:Y:S01]  /*0130*/  HFMA2 R79, -RZ, RZ, 0, 5.9604644775390625e-08 ;  /* 0x00000001ff4f7431 */ /* 0x000fe200000001ff */
[----:B------:R-:W-:Y:S05]  /*0140*/  BRA `(.L_x_0) ;  /* 0x00000000000c7947 */ /* 0x000fea0003800000 */
.L_x_1:
[----:B------:R-:W1:Y:S01]  /*0150*/  LDCU UR6, c[0x0][0x880] ;  /* 0x00011000ff0677ac */ /* 0x000e620008000800 */
[----:B------:R-:W-:Y:S01]  /*0160*/  HFMA2 R79, -RZ, RZ, 0, 5.9604644775390625e-08 ;  /* 0x00000001ff4f7431 */ /* 0x000fe200000001ff */
[----:B-1----:R-:W-:-:S07]  /*0170*/  MOV R35, UR6 ;  /* 0x0000000600237c02 */ /* 0x002fce0008000f00 */
.L_x_0:
[----:B------:R-:W2:Y:S02]  /*0180*/  LDCU.64 UR6, c[0x0][0x8b0] ;  /* 0x00011600ff0677ac */ /* 0x000ea40008000a00 */
[----:B--2---:R-:W-:-:S04]  /*0190*/  UISETP.NE.U32.AND UP0, UPT, UR6, URZ, UPT ;  /* 0x000000ff0600728c */ /* 0x004fc8000bf05070 */
[----:B------:R-:W-:-:S09]  /*01a0*/  UISETP.NE.AND.EX UP0, UPT, UR7, URZ, UPT, UP0 ;  /* 0x000000ff0700728c */ /* 0x000fd2000bf05300 */
[----:B------:R-:W-:Y:S05]  /*01b0*/  BRA.U UP0, `(.L_x_2) ;  /* 0x0000000100247547 */ /* 0x000fea000b800000 */
[----:B------:R-:W2:Y:S02]  /*01c0*/  LDCU.64 UR6, c[0x0][0x8a8] ;  /* 0x00011500ff0677ac */ /* 0x000ea40008000a00 */
[----:B--2---:R-:W-:-:S04]  /*01d0*/  UISETP.NE.U32.AND UP0, UPT, UR6, URZ, UPT ;  /* 0x000000ff0600728c */ /* 0x004fc8000bf05070 */
[----:B------:R-:W-:-:S09]  /*01e0*/  UISETP.NE.AND.EX UP0, UPT, UR7, URZ, UPT, UP0 ;  /* 0x000000ff0700728c */ /* 0x000fd2000bf05300 */
[----:B------:R-:W-:Y:S05]  /*01f0*/  BRA.U !UP0, `(.L_x_3) ;  /* 0x00000001080c7547 */ /* 0x000fea000b800000 */
[----:B-1----:R-:W1:Y:S02]  /*0200*/  LDC.64 R2, c[0x0][0x8a8] ;  /* 0x00022a00ff027b82 */ /* 0x002e640000000a00 */
[----:B-1----:R2:W5:Y:S01]  /*0210*/  LDG.E R33, desc[UR48][R2.64] ;  /* 0x0000003002217981 */ /* 0x002562000c1e1900 */
[----:B------:R-:W-:Y:S05]  /*0220*/  BRA `(.L_x_2) ;  /* 0x0000000000087947 */ /* 0x000fea0003800000 */
.L_x_3:
[----:B------:R-:W2:Y:S02]  /*0230*/  LDCU UR6, c[0x0][0x8a0] ;  /* 0x00011400ff0677ac */ /* 0x000ea40008000800 */
[----:B--2---:R-:W-:Y:S02]  /*0240*/  MOV R33, UR6 ;  /* 0x0000000600217c02 */ /* 0x004fe40008000f00 */
.L_x_2:
[----:B------:R-:W-:Y:S01]  /*0250*/  IMAD.U32 R0, RZ, RZ, UR8 ;  /* 0x00000008ff007e24 */ /* 0x000fe2000f8e00ff */
[----:B------:R-:W-:Y:S04]  /*0260*/  BSSY.RECONVERGENT B0, `(.L_x_4) ;  /* 0x000000c000007945 */ /* 0x000fe80003800200 */
[C---:B------:R-:W-:Y:S02]  /*0270*/  ISETP.NE.OR P1, PT, R0.reuse, 0x1, !P5 ;  /* 0x000000010000780c */ /* 0x040fe40006f25670 */
[----:B------:R-:W-:-:S11]  /*0280*/  ISETP.NE.OR P0, PT, R0, 0x3, !P5 ;  /* 0x000000030000780c */ /* 0x000fd60006f05670 */
[----:B------:R-:W-:Y:S05]  /*0290*/  @P1 BRA `(.L_x_5) ;  /* 0x0000000000201947 */ /* 0x000fea0003800000 */
[----:B------:R-:W3:Y:S02]  /*02a0*/  LDCU.64 UR6, c[0x0][0x348] ;  /* 0x00006900ff0677ac */ /* 0x000ee40008000a00 */
[----:B---3--:R-:W-:Y:S02]  /*02b0*/  UIADD3 UR10, UP1, UPT, UR6, 0x80, URZ ;  /* 0x00000080060a7890 */ /* 0x008fe4000ff3e0ff */
[----:B------:R-:W-:Y:S02]  /*02c0*/  UIADD3 UR6, UP0, UPT, UR6, 0x180, URZ ;  /* 0x0000018006067890 */ /* 0x000fe4000ff1e0ff */
[----:B------:R-:W-:Y:S02]  /*02d0*/  UIADD3.X UR11, UPT, UPT, URZ, UR7, URZ, UP1, !UPT ;  /* 0x00000007ff0b7290 */ /* 0x000fe40008ffe4ff */
[----:B------:R-:W-:-:S07]  /*02e0*/  UIADD3.X UR7, UPT, UPT, URZ, UR7, URZ, UP0, !UPT ;  /* 0x00000007ff077290 */ /* 0x000fce00087fe4ff */
[----:B------:R3:W-:Y:S02]  /*02f0*/  UTMACCTL.PF [UR10] ;  /* 0x000000000a0079b9 */ /* 0x0007e40008040000 */
[----:B------:R3:W-:Y:S02]  /*0300*/  UTMACCTL.PF [UR6] ;  /* 0x00000000060079b9 */ /* 0x0007e40008040000 */
[----:B---3--:R-:W-:Y:S01]  /*0310*/  NOP ;  /* 0x0000000000007918 */ /* 0x008fe20000000000 */
.L_x_5:
[----:B------:R-:W-:Y:S05]  /*0320*/  BSYNC.RECONVERGENT B0 ;  /* 0x0000000000007941 */ /* 0x000fea0003800200 */
.L_x_4:
[----:B------:R-:W-:Y:S04]  /*0330*/  BSSY.RECONVERGENT B0, `(.L_x_6) ;  /* 0x000000a000007945 */ /* 0x000fe80003800200 */
        /* <DEDUP_REMOVED lines=9> */
.L_x_7:
[----:B------:R-:W-:Y:S05]  /*03d0*/  BSYNC.RECONVERGENT B0 ;  /* 0x0000000000007941 */ /* 0x000fea0003800200 */
.L_x_6:
[----:B------:R-:W3:Y:S01]  /*03e0*/  LDCU.64 UR6, c[0x0][0x888] ;  /* 0x00011100ff0677ac */ /* 0x000ee20008000a00 */
[----:B------:R-:W-:Y:S02]  /*03f0*/  UISETP.EQ.U32.AND UP1, UPT, UR4, URZ, UPT ;  /* 0x000000ff0400728c */ /* 0x000fe4000bf22070 */
[----:B------:R-:W-:Y:S02]  /*0400*/  UPLOP3.LUT UP2, UPT, UPT, UPT, UPT, 0x80, 0x8 ;  /* 0x000000000008789c */ /* 0x000fe40003f4f070 */
[----:B---3--:R-:W-:-:S04]  /*0410*/  UISETP.NE.U32.AND UP0, UPT, UR6, URZ, UPT ;  /* 0x000000ff0600728c */ /* 0x008fc8000bf05070 */
[----:B------:R-:W-:-:S04]  /*0420*/  UISETP.NE.AND.EX UP0, UPT, UR7, URZ, UPT, UP0 ;  /* 0x000000ff0700728c */ /* 0x000fc8000bf05300 */
[----:B------:R-:W-:-:S04]  /*0430*/  UISETP.EQ.OR.EX UP3, UPT, UR5, URZ, !UP0, UP1 ;  /* 0x000000ff0500728c */ /* 0x000fc8000c762710 */
[----:B------:R-:W-:-:S05]  /*0440*/  UP2UR UR53, UPR, URZ, 0x8 ;  /* 0x00000008ff357883 */ /* 0x000fca0008000000 */
[----:B------:R-:W-:Y:S07]  /*0450*/  BRA.U !UP3, `(.L_x_8) ;  /* 0x000000010b207547 */ /* 0x000fee000b800000 */
[----:B------:R-:W-:Y:S01]  /*0460*/  UISETP.NE.U32.AND UP2, UPT, UR4, URZ, UPT ;  /* 0x000000ff0400728c */ /* 0x000fe2000bf45070 */
[----:B-----5:R-:W-:Y:S01]  /*0470*/  FSETP.NEU.AND P0, PT, R35, RZ, PT ;  /* 0x000000ff2300720b */ /* 0x020fe20003f0d000 */
[----:B------:R-:W-:Y:S02]  /*0480*/  USEL UR4, URZ, 0xffffffff, UP0 ;  /* 0xffffffffff047887 */ /* 0x000fe40008000000 */
[----:B------:R-:W-:-:S10]  /*0490*/  UISETP.NE.AND.EX UP2, UPT, UR5, URZ, UPT, UP2 ;  /* 0x000000ff0500728c */ /* 0x000fd4000bf45320 */
[----:B------:R-:W-:Y:S01]  /*04a0*/  VOTEU.ANY UP1, P0 ;  /* 0x0000000000ff7886 */ /* 0x000fe20000020100 */
[----:B------:R-:W-:-:S04]  /*04b0*/  @!UP2 USEL UR4, URZ, 0xffffffff, UP1 ;  /* 0xffffffffff04a887 */ /* 0x000fc80008800000 */
[----:B------:R-:W-:-:S04]  /*04c0*/  ULOP3.LUT UR4, UR4, 0x1, URZ, 0xc0, !UPT ;  /* 0x0000000104047892 */ /* 0x000fc8000f8ec0ff */
[----:B------:R-:W-:-:S11]  /*04d0*/  UISETP.NE.U32.AND UP2, UPT, UR4, 0x1, UPT ;  /* 0x000000010400788c */ /* 0x000fd6000bf45070 */
.L_x_8:
[----:B-12---:R-:W1:Y:S01]  /*04e0*/  SHFL.IDX PT, R2, R89, RZ, 0x1f ;  /* 0x00001fff59027589 */ /* 0x006e6200000e0000 */
[----:B------:R-:W-:-:S04]  /*04f0*/  UISETP.NE.AND UP1, UPT, UR8, 0x2, UPT ;  /* 0x000000020800788c */ /* 0x000fc8000bf25270 */
[----:B------:R-:W-:Y:S01]  /*0500*/  USEL UR6, URZ, 0x1, UP1 ;  /* 0x00000001ff067887 */ /* 0x000fe20008800000 */
[----:B-1----:R-:W-:-:S13]  /*0510*/  ISETP.NE.AND P0, PT, R2, RZ, PT ;  /* 0x000000ff0200720c */ /* 0x002fda0003f05270 */
[----:B------:R-:W-:Y:S05]  /*0520*/  @P0 BRA `(.L_x_9) ;  /* 0x0000000000580947 */ /* 0x000fea0003800000 */
[----:B------:R-:W1:Y:S01]  /*0530*/  S2UR UR5, SR_CgaCtaId ;  /* 0x00000000000579c3 */ /* 0x000e620000008800 */
[----:B------:R-:W-:Y:S01]  /*0540*/  UMOV UR7, 0x400 ;  /* 0x0000040000077882 */ /* 0x000fe20000000000 */
[----:B------:R-:W-:Y:S01]  /*0550*/  UMOV UR4, 0x1 ;  /* 0x0000000100047882 */ /* 0x000fe20000000000 */
[----:B------:R-:W-:Y:S01]  /*0560*/  ELECT P0, URZ, PT ;  /* 0x0000000000ff782f */ /* 0x000fe20003800000 */
[----:B------:R-:W-:-:S04]  /*0570*/  UIADD3 UR10, UPT, UPT, -UR4, 0x100000, URZ ;  /* 0x00100000040a7890 */ /* 0x000fc8000fffe1ff */
[----:B------:R-:W-:Y:S02]  /*0580*/  USHF.L.U32 UR11, UR10, 0xb, URZ ;  /* 0x0000000b0a0b7899 */ /* 0x000fe400080006ff */
[----:B------:R-:W-:Y:S02]  /*0590*/  USHF.L.U32 UR10, UR10, 0x1, URZ ;  /* 0x000000010a0a7899 */ /* 0x000fe400080006ff */
[----:B-1----:R-:W-:Y:S01]  /*05a0*/  ULEA UR5, UR5, UR7, 0x18 ;  /* 0x0000000705057291 */ /* 0x002fe2000f8ec0ff */
[----:B------:R-:W1:Y:S11]  /*05b0*/  FENCE.VIEW.ASYNC.S ;  /* 0x00000000000073c6 */ /* 0x000e760000000000 */
[----:B-1----:R1:W2:Y:S01]  /*05c0*/  SYNCS.EXCH.64 URZ, [UR5], UR10 ;  /* 0x0000000a05ff75b2 */ /* 0x0022a20008000100 */
[----:B------:R1:W3:Y:S01]  /*05d0*/  SYNCS.EXCH.64 URZ, [UR5+0x30], UR10 ;  /* 0x0000300a05ff75b2 */ /* 0x0002e20008000100 */
[----:B------:R1:W4:Y:S01]  /*05e0*/  SYNCS.EXCH.64 URZ, [UR5+0x8], UR10 ;  /* 0x0000080a05ff75b2 */ /* 0x0003220008000100 */
[----:B------:R1:W1:Y:S01]  /*05f0*/  SYNCS.EXCH.64 URZ, [UR5+0x38], UR10 ;  /* 0x0000380a05ff75b2 */ /* 0x0002620008000100 */
        /* <DEDUP_REMOVED lines=8> */
[----:B------:R-:W-:Y:S01]  /*0680*/  NOP ;  /* 0x0000000000007918 */ /* 0x000fe20000000000 */
.L_x_9:
[----:B------:R-:W2:Y:S01]  /*0690*/  SHFL.IDX PT, R2, R89, RZ, 0x1f ;  /* 0x00001fff59027589 */ /* 0x000ea200000e0000 */
[----:B------:R-:W-:Y:S01]  /*06a0*/  NOP ;  /* 0x0000000000007918 */ /* 0x000fe20000000000 */
[----:B--2---:R-:W-:-:S13]  /*06b0*/  ISETP.NE.AND P0, PT, R2, 0x1, PT ;  /* 0x000000010200780c */ /* 0x004fda0003f05270 */
[----:B------:R-:W-:Y:S05]  /*06c0*/  @P0 BRA `(.L_x_10) ;  /* 0x0000000000580947 */ /* 0x000fea0003800000 */
[----:B------:R-:W2:Y:S01]  /*06d0*/  S2UR UR7, SR_CgaCtaId ;  /* 0x00000000000779c3 */ /* 0x000ea20000008800 */
[----:B------:R-:W-:Y:S01]  /*06e0*/  UMOV UR9, 0x400 ;  /* 0x0000040000097882 */ /* 0x000fe20000000000 */
[----:B-1----:R-:W-:Y:S01]  /*06f0*/  UMOV UR5, 0x20 ;  /* 0x0000002000057882 */ /* 0x002fe20000000000 */
[----:B------:R-:W-:Y:S01]  /*0700*/  UMOV UR4, 0x80 ;  /* 0x0000008000047882 */ /* 0x000fe20000000000 */
[----:B------:R-:W-:-:S04]  /*0710*/  UIADD3 UR10, UPT, UPT, -UR5, 0x100000, URZ ;  /* 0x00100000050a7890 */ /* 0x000fc8000fffe1ff */
[----:B------:R-:W-:Y:S02]  /*0720*/  USHF.L.U32 UR11, UR10, 0xb, URZ ;  /* 0x0000000b0a0b7899 */ /* 0x000fe400080006ff */
[----:B------:R-:W-:Y:S02]  /*0730*/  USHF.L.U32 UR10, UR10, 0x1, URZ ;  /* 0x000000010a0a7899 */ /* 0x000fe400080006ff */
[----:B------:R-:W-:-:S04]  /*0740*/  UIADD3 UR4, UPT, UPT, -UR4, 0x100000, URZ ;  /* 0x0010000004047890 */ /* 0x000fc8000fffe1ff */
[----:B------:R-:W-:Y:S02]  /*0750*/  USHF.L.U32 UR5, UR4, 0xb, URZ ;  /* 0x0000000b04057899 */ /* 0x000fe400080006ff */
[----:B------:R-:W-:Y:S01]  /*0760*/  USHF.L.U32 UR4, UR4, 0x1, URZ ;  /* 0x0000000104047899 */ /* 0x000fe200080006ff */
[----:B------:R-:W-:Y:S01]  /*0770*/  ELECT P0, URZ, PT ;  /* 0x0000000000ff782f */ /* 0x000fe20003800000 */
[----:B--2---:R-:W-:Y:S01]  /*0780*/  ULEA UR7, UR7, UR9, 0x18 ;  /* 0x0000000907077291 */ /* 0x004fe2000f8ec0ff */
[----:B------:R-:W1:Y:S11]  /*0790*/  FENCE.VIEW.ASYNC.S ;  /* 0x00000000000073c6 */ /* 0x000e760000000000 */
[----:B-1----:R2:W1:Y:S01]  /*07a0*/  SYNCS.EXCH.64 URZ, [UR7+0x60], UR10 ;  /* 0x0000600a07ff75b2 */ /* 0x0024620008000100 */
[----:B------:R2:W1:Y:S01]  /*07b0*/  SYNCS.EXCH.64 URZ, [UR7+0x80], UR4 ;  /* 0x0000800407ff75b2 */ /* 0x0004620008000100 */
[----:B------:R2:W1:Y:S01]  /*07c0*/  SYNCS.EXCH.64 URZ, [UR7+0x68], UR10 ;  /* 0x0000680a07ff75b2 */ /* 0x0004620008000100 */
[----:B------:R2:W1:Y:S01]  /*07d0*/  SYNCS.EXCH.64 URZ, [UR7+0x88], UR4 ;  /* 0x0000880407ff75b2 */ /* 0x0004620008000100 */
[----:B------:R2:W1:Y:S01]  /*07e0*/  SYNCS.EXCH.64 URZ, [UR7+0x70], UR10 ;  /* 0x0000700a07ff75b2 */ /* 0x0004620008000100 */
[----:B------:R2:W1:Y:S01]  /*07f0*/  SYNCS.EXCH.64 URZ, [UR7+0x90], UR4 ;  /* 0x0000900407ff75b2 */ /* 0x0004620008000100 */
[----:B------:R2:W1:Y:S01]  /*0800*/  SYNCS.EXCH.64 URZ, [UR7+0x78], UR10 ;  /* 0x0000780a07ff75b2 */ /* 0x0004620008000100 */
[----:B------:R2:W1:Y:S02]  /*0810*/  SYNCS.EXCH.64 URZ, [UR7+0x98], UR4 ;  /* 0x0000980407ff75b2 */ /* 0x0004640008000100 */
[----:B--2---:R-:W-:Y:S01]  /*0820*/  NOP ;  /* 0x0000000000007918 */ /* 0x004fe20000000000 */
.L_x_10:
[----:B------:R-:W2:Y:S01]  /*0830*/  SHFL.IDX PT, R2, R89, RZ, 0x1f ;  /* 0x00001fff59027589 */ /* 0x000ea200000e0000 */
[----:B------:R-:W-:Y:S01]  /*0840*/  NOP ;  /* 0x0000000000007918 */ /* 0x000fe20000000000 */
[----:B--2---:R-:W-:-:S13]  /*0850*/  ISETP.NE.AND P0, PT, R2, 0x3, PT ;  /* 0x000000030200780c */ /* 0x004fda0003f05270 */
[----:B------:R-:W-:Y:S05]  /*0860*/  @P0 BRA `(.L_x_11) ;  /* 0x0000000000300947 */ /* 0x000fea0003800000 */
[----:B-1----:R-:W1:Y:S01]  /*0870*/  S2UR UR5, SR_CgaCtaId ;  /* 0x00000000000579c3 */ /* 0x002e620000008800 */
        /* <DEDUP_REMOVED lines=8> */
[----:B-1----:R2:W1:Y:S01]  /*0900*/  SYNCS.EXCH.64 URZ, [UR5+0xa0], UR10 ;  /* 0x0000a00a05ff75b2 */ /* 0x0024620008000100 */
[----:B------:R2:W1:Y:S02]  /*0910*/  SYNCS.EXCH.64 URZ, [UR5+0xa8], UR10 ;  /* 0x0000a80a05ff75b2 */ /* 0x0004640008000100 */
[----:B--2---:R-:W-:Y:S01]  /*0920*/  NOP ;  /* 0x0000000000007918 */ /* 0x004fe20000000000 */
.L_x_11:
[----:B------:R-:W2:Y:S01]  /*0930*/  SHFL.IDX PT, R2, R89, RZ, 0x1f ;  /* 0x00001fff59027589 */ /* 0x000ea200000e0000 */
[----:B------:R-:W-:Y:S01]  /*0940*/  NOP ;  /* 0x0000000000007918 */ /* 0x000fe20000000000 */
[----:B--2---:R-:W-:-:S13]  /*0950*/  ISETP.NE.AND P0, PT, R2, 0x4, PT ;  /* 0x000000040200780c */ /* 0x004fda0003f05270 */
[----:B------:R-:W-:Y:S05]  /*0960*/  @P0 BRA `(.L_x_12) ;  /* 0x0000000000440947 */ /* 0x000fea0003800000 */
[----:B-1----:R-:W1:Y:S01]  /*0970*/  S2UR UR5, SR_CgaCtaId ;  /* 0x00000000000579c3 */ /* 0x002e620000008800 */
[----:B------:R-:W-:Y:S01]  /*0980*/  UMOV UR9, 0x100 ;  /* 0x0000010000097882 */ /* 0x000fe20000000000 */
[----:B------:R-:W-:Y:S01]  /*0990*/  UMOV UR7, 0x400 ;  /* 0x0000040000077882 */ /* 0x000fe20000000000 */
[----:B------:R-:W-:Y:S01]  /*09a0*/  USEL UR9, UR9, 0xe0, UP2 ;  /* 0x000000e009097887 */ /* 0x000fe20009000000 */
[----:B------:R-:W-:Y:S01]  /*09b0*/  UMOV UR4, 0x1 ;  /* 0x0000000100047882 */ /* 0x000fe20000000000 */
[----:B------:R-:W-:Y:S01]  /*09c0*/  ELECT P0, URZ, PT ;  /* 0x0000000000ff782f */ /* 0x000fe20003800000 */
[----:B------:R-:W-:-:S04]  /*09d0*/  UIADD3 UR10, UPT, UPT, -UR4, 0x100000, URZ ;  /* 0x00100000040a7890 */ /* 0x000fc8000fffe1ff */
[----:B------:R-:W-:Y:S02]  /*09e0*/  USHF.L.U32 UR11, UR10, 0xb, URZ ;  /* 0x0000000b0a0b7899 */ /* 0x000fe400080006ff */
[----:B------:R-:W-:Y:S02]  /*09f0*/  USHF.L.U32 UR10, UR10, 0x1, URZ ;  /* 0x000000010a0a7899 */ /* 0x000fe400080006ff */
        /* <DEDUP_REMOVED lines=8> */
.L_x_12:
        /* <DEDUP_REMOVED lines=20> */
[----:B------:R2:W1:Y:S02]  /*0bc0*/  SYNCS.EXCH.64 URZ, [UR7+0xd8], UR4 ;  /* 0x0000d80407ff75b2 */ /* 0x0004640008000100 */
[----:B--2---:R-:W-:Y:S01]  /*0bd0*/  NOP ;  /* 0x0000000000007918 */ /* 0x004fe20000000000 */
.L_x_13:
[----:B-1----:R-:W1:Y:S01]  /*0be0*/  S2UR UR5, SR_CTAID.X ;  /* 0x00000000000579c3 */ /* 0x002e620000002500 */
[----:B------:R-:W-:-:S05]  /*0bf0*/  CS2R.32 R78, SR_CgaSize ;  /* 0x00000000004e7805 */ /* 0x000fca0000008a00 */
[----:B------:R-:W-:-:S05]  /*0c00*/  IMAD R78, R78, -0xa0, RZ ;  /* 0xffffff604e4e7824 */ /* 0x000fca00078e02ff */
[----:B------:R-:W-:-:S14]  /*0c10*/  R2UR UR9, R78 ;  /* 0x000000004e0972ca */ /* 0x000fdc00000e0000 */
[----:B------:R-:W2:Y:S01]  /*0c20*/  LDCU UR9, c[0x0][UR9+0x2b0] ;  /* 0x00005600090977ac */ /* 0x000ea20008000800 */
[----:B------:R-:W-:Y:S01]  /*0c30*/  NOP ;  /* 0x0000000000007918 */ /* 0x000fe20000000000 */
[----:B------:R-:W-:-:S05]  /*0c40*/  CS2R.32 R78, SR_CgaSize ;  /* 0x00000000004e7805 */ /* 0x000fca0000008a00 */
[----:B------:R-:W-:-:S05]  /*0c50*/  IMAD R78, R78, -0xa0, RZ ;  /* 0xffffff604e4e7824 */ /* 0x000fca00078e02ff */
[----:B------:R-:W-:-:S14]  /*0c60*/  R2UR UR7, R78 ;  /* 0x000000004e0772ca */ /* 0x000fdc00000e0000 */
[----:B------:R-:W3:Y:S01]  /*0c70*/  LDCU UR7, c[0x0][UR7+0x2b4] ;  /* 0x00005680070777ac */ /* 0x000ee20008000800 */
[----:B------:R-:W4:Y:S08]  /*0c80*/  S2UR UR4, SR_CTAID.Y ;  /* 0x00000000000479c3 */ /* 0x000f300000002600 */
[----:B------:R-:W3:Y:S01]  /*0c90*/  LDC R9, c[0x0][0xb24] ;  /* 0x0002c900ff097b82 */ /* 0x000ee20000000800 */
[----:B-1----:R-:W-:-:S02]  /*0ca0*/  I2FP.F32.U32 R5, UR5 ;  /* 0x0000000500057c45 */ /* 0x002fc40008201000 */
[----:B------:R-:W-:-:S05]  /*0cb0*/  CS2R.32 R3, SR_CgaSize ;  /* 0x0000000000037805 */ /* 0x000fca0000008a00 */
[----:B------:R-:W-:-:S06]  /*0cc0*/  IMAD R3, R3, -0xa0, RZ ;  /* 0xffffff6003037824 */ /* 0x000fcc00078e02ff */
[----:B------:R-:W1:Y:S01]  /*0cd0*/  LDC R3, c[0x0][R3+0x2a0] ;  /* 0x0000a80003037b82 */ /* 0x000e620000000800 */
[----:B------:R-:W-:Y:S01]  /*0ce0*/  MOV R19, UR5 ;  /* 0x0000000500137c02 */ /* 0x000fe20008000f00 */
[----:B--2---:R-:W-:Y:S01]  /*0cf0*/  FMUL R5, R5, UR9 ;  /* 0x0000000905057c20 */ /* 0x004fe20008400000 */
[----:B----4-:R-:W-:Y:S02]  /*0d00*/  I2FP.F32.U32 R4, UR4 ;  /* 0x0000000400047c45 */ /* 0x010fe40008201000 */
[----:B------:R-:W-:-:S05]  /*0d10*/  CS2R.32 R2, SR_CgaSize ;  /* 0x0000000000027805 */ /* 0x000fca0000008a00 */
[----:B------:R-:W-:-:S06]  /*0d20*/  IMAD R2, R2, -0xa0, RZ ;  /* 0xffffff6002027824 */ /* 0x000fcc00078e02ff */
[----:B------:R-:W2:Y:S01]  /*0d30*/  LDC R2, c[0x0][R2+0x2a4] ;  /* 0x0000a90002027b82 */ /* 0x000ea20000000800 */
[----:B------:R-:W4:Y:S01]  /*0d40*/  F2I.U32.TRUNC.NTZ R78, R5 ;  /* 0x00000005004e7305 */ /* 0x000f22000020f000 */
[----:B------:R-:W-:Y:S01]  /*0d50*/  MOV R16, UR4 ;  /* 0x0000000400107c02 */ /* 0x000fe20008000f00 */
[----:B---3--:R-:W-:-:S05]  /*0d60*/  FMUL R4, R4, UR7 ;  /* 0x0000000704047c20 */ /* 0x008fca0008400000 */
[----:B------:R-:W-:Y:S01]  /*0d70*/  BAR.SYNC.DEFER_BLOCKING 0x0 ;  /* 0x0000000000007b1d */ /* 0x000fe20000010000 */
[----:B------:R-:W-:-:S05]  /*0d80*/  ISETP.GE.AND P0, PT, R9, 0x1, PT ;  /* 0x000000010900780c */ /* 0x000fca0003f06270 */
[----:B------:R-:W3:Y:S02]  /*0d90*/  F2I.U32.TRUNC.NTZ R51, R4 ;  /* 0x0000000400337305 */ /* 0x000ee4000020f000 */
[----:B------:R-:W2:Y:S01]  /*0da0*/  S2UR UR57, SR_CTAID.Z ;  /* 0x00000000003979c3 */ /* 0x000ea20000002700 */
[----:B----4-:R-:W-:-:S05]  /*0db0*/  IADD3 R78, PT, PT, -R78, RZ, RZ ;  /* 0x000000ff4e4e7210 */ /* 0x010fca0007ffe1ff */
[----:B-1----:R-:W-:Y:S01]  /*0dc0*/  IMAD R78, R3, R78, UR5 ;  /* 0x00000005034e7e24 */ /* 0x002fe2000f8e024e */
[----:B---3--:R-:W-:-:S05]  /*0dd0*/  IADD3 R51, PT, PT, -R51, RZ, RZ ;  /* 0x000000ff33337210 */ /* 0x008fca0007ffe1ff */
[----:B--2---:R-:W-:Y:S01]  /*0de0*/  IMAD R51, R2, R51, UR4 ;  /* 0x0000000402337e24 */ /* 0x004fe2000f8e0233 */
[----:B------:R-:W-:Y:S06]  /*0df0*/  @!P0 BRA `(.L_x_14) ;  /* 0x0000000000b88947 */ /* 0x000fec0003800000 */
[----:B------:R-:W1:Y:S01]  /*0e00*/  LDC.64 R4, c[0x0][0xb18] ;  /* 0x0002c600ff047b82 */ /* 0x000e620000000a00 */
[----:B------:R-:W-:-:S07]  /*0e10*/  ISETP.NE.AND P0, PT, R9, 0x1, PT ;  /* 0x000000010900780c */ /* 0x000fce0003f05270 */
[----:B------:R-:W2:Y:S08]  /*0e20*/  LDC R10, c[0x0][0xb0c] ;  /* 0x0002c300ff0a7b82 */ /* 0x000eb00000000800 */
[----:B------:R-:W3:Y:S08]  /*0e30*/  LDC R11, c[0x0][0x370] ;  /* 0x0000dc00ff0b7b82 */ /* 0x000ef00000000800 */
[----:B------:R-:W4:Y:S01]  /*0e40*/  LDC R12, c[0x0][0x374] ;  /* 0x0000dd00ff0c7b82 */ /* 0x000f220000000800 */
[----:B-1----:R-:W-:-:S07]  /*0e50*/  ISETP.NE.AND P1, PT, R4, 0x1, PT ;  /* 0x000000010400780c */ /* 0x002fce0003f25270 */
[----:B------:R-:W3:Y:S01]  /*0e60*/  LDC.64 R6, c[0x0][0xb10] ;  /* 0x0002c400ff067b82 */ /* 0x000ee20000000a00 */
[----:B--2---:R-:W-:-:S07]  /*0e70*/  ISETP.NE.AND P2, PT, R10, 0x1, PT ;  /* 0x000000010a00780c */ /* 0x004fce0003f45270 */
[----:B------:R-:W1:Y:S08]  /*0e80*/  LDC R8, c[0x0][0xb20] ;  /* 0x0002c800ff087b82 */ /* 0x000e700000000800 */
[----:B------:R-:W2:Y:S01]  /*0e90*/  LDC.64 R2, c[0x0][0xb28] ;  /* 0x0002ca00ff027b82 */ /* 0x000ea20000000a00 */
[----:B----4-:R-:W-:-:S04]  /*0ea0*/  IMAD.HI.U32 R13, R12, R5, RZ ;  /* 0x000000050c0d7227 */ /* 0x010fc800078e00ff */
[----:B------:R-:W-:-:S04]  /*0eb0*/  IMAD.HI.U32 R5, R16, R5, RZ ;  /* 0x0000000510057227 */ /* 0x000fc800078e00ff */
[----:B---3--:R-:W-:-:S04]  /*0ec0*/  IMAD.HI.U32 R14, R11, R6, RZ ;  /* 0x000000060b0e7227 */ /* 0x008fc800078e00ff */
[C---:B------:R-:W-:Y:S01]  /*0ed0*/  IMAD.HI.U32 R18, R19.reuse, R6, RZ ;  /* 0x0000000613127227 */ /* 0x040fe200078e00ff */
[-C--:B------:R-:W-:Y:S02]  /*0ee0*/  @P2 SHF.R.U32.HI R11, RZ, R7.reuse, R14 ;  /* 0x00000007ff0b2219 */ /* 0x080fe4000001160e */
[-C--:B-1----:R-:W-:Y:S02]  /*0ef0*/  @P1 SHF.R.U32.HI R12, RZ, R8.reuse, R13 ;  /* 0x00000008ff0c1219 */ /* 0x082fe4000001160d */
[----:B------:R-:W-:Y:S02]  /*0f00*/  SHF.R.U32.HI R5, RZ, R8, R5 ;  /* 0x00000008ff057219 */ /* 0x000fe40000011605 */
[----:B------:R-:W-:Y:S02]  /*0f10*/  SHF.R.U32.HI R18, RZ, R7, R18 ;  /* 0x00000007ff127219 */ /* 0x000fe40000011612 */
[----:B------:R-:W-:Y:S01]  /*0f20*/  SEL R5, R16, R5, !P1 ;  /* 0x0000000510057207 */ /* 0x000fe20004800000 */
[----:B--2---:R-:W-:Y:S01]  /*0f30*/  IMAD.HI.U32 R14, R12, R2, RZ ;  /* 0x000000020c0e7227 */ /* 0x004fe200078e00ff */
[----:B------:R-:W-:-:S02]  /*0f40*/  SEL R7, R19, R18, !P2 ;  /* 0x0000001213077207 */ /* 0x000fc40005000000 */
[----:B------:R-:W-:Y:S01]  /*0f50*/  IADD3 R13, PT, PT, -R5, RZ, RZ ;  /* 0x000000ff050d7210 */ /* 0x000fe20007ffe1ff */
[----:B------:R-:W-:Y:S01]  /*0f60*/  IMAD.HI.U32 R6, R11, R2, RZ ;  /* 0x000000020b067227 */ /* 0x000fe200078e00ff */
[----:B------:R-:W-:-:S03]  /*0f70*/  @P0 SHF.R.U32.HI R12, RZ, R3, R14 ;  /* 0x00000003ff0c0219 */ /* 0x000fc6000001160e */
[----:B------:R-:W-:Y:S01]  /*0f80*/  IMAD R13, R4, R13, R16 ;  /* 0x0000000d040d7224 */ /* 0x000fe200078e0210 */
[----:B------:R-:W-:Y:S01]  /*0f90*/  @P0 SHF.R.U32.HI R11, RZ, R3, R6 ;  /* 0x00000003ff0b0219 */ /* 0x000fe20000011606 */
[----:B------:R-:W-:-:S04]  /*0fa0*/  IMAD R12, R12, R9, RZ ;  /* 0x000000090c0c7224 */ /* 0x000fc800078e02ff */
[----:B------:R-:W-:Y:S01]  /*0fb0*/  IMAD R6, R11, R9, RZ ;  /* 0x000000090b067224 */ /* 0x000fe200078e02ff */
[----:B------:R-:W-:-:S04]  /*0fc0*/  ISETP.GE.AND P1, PT, R5, R12, PT ;  /* 0x0000000c0500720c */ /* 0x000fc80003f26270 */
[----:B------:R-:W-:Y:S01]  /*0fd0*/  ISETP.GE.OR P1, PT, R7, R6, P1 ;  /* 0x000000060700720c */ /* 0x000fe20000f26670 */
[----:B------:R-:W-:-:S05]  /*0fe0*/  IMAD.HI.U32 R6, R5, R2, RZ ;  /* 0x0000000205067227 */ /* 0x000fca00078e00ff */
[----:B------:R-:W-:-:S04]  /*0ff0*/  SHF.R.U32.HI R6, RZ, R3, R6 ;  /* 0x00000003ff067219 */ /* 0x000fc80000011606 */
[----:B------:R-:W-:-:S03]  /*1000*/  SEL R6, R5, R6, !P0 ;  /* 0x0000000605067207 */ /* 0x000fc60004000000 */
[----:B------:R-:W-:Y:S01]  /*1010*/  @!P1 IMAD.HI.U32 R8, R7, R2, RZ ;  /* 0x0000000207089227 */ /* 0x000fe200078e00ff */
[----:B------:R-:W-:-:S04]  /*1020*/  IADD3 R2, PT, PT, -R6, RZ, RZ ;  /* 0x000000ff06027210 */ /* 0x000fc80007ffe1ff */
[----:B------:R-:W-:Y:S01]  /*1030*/  @!P1 SHF.R.U32.HI R8, RZ, R3, R8 ;  /* 0x00000003ff089219 */ /* 0x000fe20000011608 */
[----:B------:R-:W-:-:S03]  /*1040*/  IMAD R2, R9, R2, R5 ;  /* 0x0000000209027224 */ /* 0x000fc600078e0205 */
[----:B------:R-:W-:-:S05]  /*1050*/  @!P1 SEL R3, R7, R8, !P0 ;  /* 0x0000000807039207 */ /* 0x000fca0004000000 */
[--C-:B------:R-:W-:Y:S02]  /*1060*/  @!P1 IMAD.IADD R6, R6, 0x1, -R3.reuse ;  /* 0x0000000106069824 */ /* 0x100fe400078e0a03 */
[----:B------:R-:W-:Y:S01]  /*1070*/  @!P1 IMAD R3, R2, R11, R3 ;  /* 0x0000000b02039224 */ /* 0x000fe200078e0203 */
[----:B------:R-:W-:Y:S01]  /*1080*/  IADD3 R2, PT, PT, -R7, RZ, RZ ;  /* 0x000000ff07027210 */ /* 0x000fe20007ffe1ff */
[----:B------:R-:W-:Y:S02]  /*1090*/  @!P1 IMAD R5, R6, R9, R7 ;  /* 0x0000000906059224 */ /* 0x000fe400078e0207 */
[----:B------:R-:W-:Y:S02]  /*10a0*/  @!P1 IMAD.MOV.U32 R7, RZ, RZ, R3 ;  /* 0x000000ffff079224 */ /* 0x000fe400078e0003 */
[----:B------:R-:W-:Y:S02]  /*10b0*/  IMAD R2, R10, R2, R19 ;  /* 0x000000020a027224 */ /* 0x000fe400078e0213 */
[----:B------:R-:W-:-:S02]  /*10c0*/  IMAD R16, R5, R4, R13 ;  /* 0x0000000405107224 */ /* 0x000fc400078e020d */
[----:B------:R-:W-:Y:S02]  /*10d0*/  IMAD R19, R7, R10, R2 ;  /* 0x0000000a07137224 */ /* 0x000fe400078e0202 */
.L_x_14:
[----:B------:R-:W1:Y:S01]  /*10e0*/  LDCU UR4, c[0x0][0xb30] ;  /* 0x00016600ff0477ac */ /* 0x000e620008000800 */
[----:B------:R-:W2:Y:S08]  /*10f0*/  S2UR UR45, SR_CgaCtaId ;  /* 0x00000000002d79c3 */ /* 0x000eb00000008800 */
[----:B------:R-:W3:Y:S01]  /*1100*/  LDC R26, c[0x0][0xb24] ;  /* 0x0002c900ff1a7b82 */ /* 0x000ee20000000800 */
[----:B-1----:R-:W-:-:S09]  /*1110*/  UISETP.NE.AND UP1, UPT, UR4, 0x1, UPT ;  /* 0x000000010400788c */ /* 0x002fd2000bf25270 */
[----:B--2---:R-:W-:Y:S05]  /*1120*/  BRA.U UP1, `(.L_x_15) ;  /* 0x0000000101407547 */ /* 0x004fea000b800000 */
[----:B------:R-:W1:Y:S08]  /*1130*/  LDC.64 R4, c[0x0][0xb10] ;  /* 0x0002c400ff047b82 */ /* 0x000e700000000a00 */
[----:B------:R-:W2:Y:S08]  /*1140*/  LDC.64 R2, c[0x0][0xb18] ;  /* 0x0002c600ff027b82 */ /* 0x000eb00000000a00 */
[----:B------:R-:W4:Y:S08]  /*1150*/  LDC R6, c[0x0][0xb20] ;  /* 0x0002c800ff067b82 */ /* 0x000f300000000800 */
[----:B------:R-:W3:Y:S01]  /*1160*/  LDC R8, c[0x0][0xb0c] ;  /* 0x0002c300ff087b82 */ /* 0x000ee20000000800 */
[----:B-1----:R-:W-:-:S05]  /*1170*/  IMAD.HI.U32 R4, R19, R4, RZ ;  /* 0x0000000413047227 */ /* 0x002fca00078e00ff */
[----:B------:R-:W-:Y:S01]  /*1180*/  SHF.R.U32.HI R4, RZ, R5, R4 ;  /* 0x00000005ff047219 */ /* 0x000fe20000011604 */
[----:B--2---:R-:W-:Y:S01]  /*1190*/  IMAD.HI.U32 R3, R16, R3, RZ ;  /* 0x0000000310037227 */ /* 0x004fe200078e00ff */
[----:B------:R-:W-:-:S04]  /*11a0*/  ISETP.NE.AND P0, PT, R2, 0x1, PT ;  /* 0x000000010200780c */ /* 0x000fc80003f05270 */
[----:B----4-:R-:W-:-:S04]  /*11b0*/  SHF.R.U32.HI R3, RZ, R6, R3 ;  /* 0x00000006ff037219 */ /* 0x010fc80000011603 */
[----:B------:R-:W-:Y:S02]  /*11c0*/  SEL R3, R16, R3, !P0 ;  /* 0x0000000310037207 */ /* 0x000fe40004000000 */
[----:B---3--:R-:W-:-:S04]  /*11d0*/  ISETP.NE.AND P1, PT, R8, 0x1, PT ;  /* 0x000000010800780c */ /* 0x008fc80003f25270 */
[----:B------:R-:W-:-:S05]  /*11e0*/  SEL R4, R19, R4, !P1 ;  /* 0x0000000413047207 */ /* 0x000fca0004800000 */
[----:B------:R-:W-:Y:S02]  /*11f0*/  IMAD.IADD R5, R3, 0x1, -R4 ;  /* 0x0000000103057824 */ /* 0x000fe400078e0a04 */
[----:B------:R-:W-:Y:S02]  /*1200*/  IMAD.IADD R3, R4, 0x1, -R3 ;  /* 0x0000000104037824 */ /* 0x000fe400078e0a03 */
[----:B------:R-:W-:Y:S02]  /*1210*/  IMAD R19, R5, R8, R19 ;  /* 0x0000000805137224 */ /* 0x000fe400078e0213 */
[----:B------:R-:W-:-:S07]  /*1220*/  IMAD R16, R3, R2, R16 ;  /* 0x0000000203107224 */ /* 0x000fce00078e0210 */
.L_x_15:
[----:B------:R-:W-:Y:S01]  /*1230*/  BAR.SYNC.DEFER_BLOCKING 0x0 ;  /* 0x0000000000007b1d */ /* 0x000fe20000010000 */
[----:B------:R-:W-:Y:S01]  /*1240*/  UISETP.NE.AND UP1, UPT, UR8, 0x2, UPT ;  /* 0x000000020800788c */ /* 0x000fe2000bf25270 */
[----:B------:R-:W-:Y:S02]  /*1250*/  ISETP.NE.OR P5, PT, R0, 0x2, !P5 ;  /* 0x000000020000780c */ /* 0x000fe40006fa5670 */
[----:B------:R-:W-:-:S06]  /*1260*/  LOP3.LUT R2, R87, 0x1f, RZ, 0xc0, !PT ;  /* 0x0000001f57027812 */ /* 0x000fcc00078ec0ff */
[----:B------:R-:W-:Y:S05]  /*1270*/  BRA.U UP1, `(.L_x_16) ;  /* 0x00000019019c7547 */ /* 0x000fea000b800000 */
[----:B------:R-:W1:Y:S01]  /*1280*/  LDCU UR6, c[0x0][0x388] ;  /* 0x00007100ff0677ac */ /* 0x000e620008000800 */
[----:B------:R-:W2:Y:S01]  /*1290*/  LDC R11, c[0x0][0x370] ;  /* 0x0000dc00ff0b7b82 */ /* 0x000ea20000000800 */
[----:B------:R-:W-:Y:S01]  /*12a0*/  PLOP3.LUT P0, PT, PT, PT, UP2, 0x80, 0x8 ;  /* 0x000000000008781c */ /* 0x000fe20003f0f028 */
[----:B------:R-:W-:Y:S01]  /*12b0*/  IMAD.MOV.U32 R12, RZ, RZ, RZ ;  /* 0x000000ffff0c7224 */ /* 0x000fe200078e00ff */
[----:B------:R-:W4:Y:S01]  /*12c0*/  LDCU UR4, c[0x0][0x38c] ;  /* 0x00007180ff0477ac */ /* 0x000f220008000800 */
[----:B------:R-:W-:Y:S02]  /*12d0*/  ISETP.EQ.OR P4, PT, R2, RZ, P5 ;  /* 0x000000ff0200720c */ /* 0x000fe40002f82670 */
[----:B------:R-:W-:Y:S01]  /*12e0*/  PLOP3.LUT P0, PT, P0, PT, PT, 0x8, 0x80 ;  /* 0x000000000080781c */ /* 0x000fe2000070e170 */
[----:B------:R-:W3:Y:S01]  /*12f0*/  LDCU UR47, c[0x0][0x390] ;  /* 0x00007200ff2f77ac */ /* 0x000ee20008000800 */
[----:B------:R-:W2:Y:S01]  /*1300*/  LDC R0, c[0x0][0x374] ;  /* 0x0000dd00ff007b82 */ /* 0x000ea20000000800 */
[----:B------:R-:W2:Y:S01]  /*1310*/  LDCU.64 UR54, c[0x0][0x348] ;  /* 0x00006900ff3677ac */ /* 0x000ea20008000a00 */
[----:B------:R-:W-:Y:S01]  /*1320*/  UMOV UR39, 0x1 ;  /* 0x0000000100277882 */ /* 0x000fe20000000000 */
[----:B------:R-:W-:Y:S01]  /*1330*/  UMOV UR38, URZ ;  /* 0x000000ff00267c82 */ /* 0x000fe20008000000 */
[----:B-1----:R-:W-:Y:S01]  /*1340*/  UIADD3 UR6, UPT, UPT, UR6, 0x1f, URZ ;  /* 0x0000001f06067890 */ /* 0x002fe2000fffe0ff */
[----:B------:R-:W-:Y:S01]  /*1350*/  UMOV UR44, URZ ;  /* 0x000000ff002c7c82 */ /* 0x000fe20008000000 */
[----:B------:R-:W-:-:S02]  /*1360*/  UMOV UR31, URZ ;  /* 0x000000ff001f7c82 */ /* 0x000fc40008000000 */
[----:B------:R-:W-:-:S04]  /*1370*/  USHF.R.S32.HI UR5, URZ, 0x1f, UR6 ;  /* 0x0000001fff057899 */ /* 0x000fc80008011406 */
[----:B------:R-:W-:-:S04]  /*1380*/  ULEA.HI UR5, UR5, UR6, URZ, 0x5 ;  /* 0x0000000605057291 */ /* 0x000fc8000f8f28ff */
[----:B------:R-:W-:-:S04]  /*1390*/  USHF.R.S32.HI UR5, URZ, 0x5, UR5 ;  /* 0x00000005ff057899 */ /* 0x000fc80008011405 */
[----:B----4-:R-:W-:-:S04]  /*13a0*/  UIMAD UR4, UR5, UR4, URZ ;  /* 0x00000004050472a4 */ /* 0x010fc8000f8e02ff */
[----:B---3--:R-:W-:-:S04]  /*13b0*/  UIMAD UR47, UR4, UR47, URZ ;  /* 0x0000002f042f72a4 */ /* 0x008fc8000f8e02ff */
[----:B------:R-:W-:Y:S02]  /*13c0*/  UISETP.NE.AND UP1, UPT, UR47, URZ, UPT ;  /* 0x000000ff2f00728c */ /* 0x000fe4000bf25270 */
[----:B------:R-:W-:-:S04]  /*13d0*/  UISETP.LT.U32.AND UP0, UPT, UR47, 0x6, UPT ;  /* 0x000000062f00788c */ /* 0x000fc8000bf01070 */
[----:B------:R-:W-:-:S04]  /*13e0*/  USEL UR46, UR47, 0x6, UP0 ;  /* 0x000000062f2e7887 */ /* 0x000fc80008000000 */
[----:B------:R-:W-:Y:S02]  /*13f0*/  UIADD3 UR23, UPT, UPT, UR46, -0x1, URZ ;  /* 0xffffffff2e177890 */ /* 0x000fe4000fffe0ff */
[----:B------:R-:W-:Y:S02]  /*1400*/  @!UP1 UIADD3 UR23, UPT, UPT, UR46, URZ, URZ ;  /* 0x000000ff2e179290 */ /* 0x000fe4000fffe0ff */
[----:B------:R-:W-:Y:S02]  /*1410*/  UIADD3 UR46, UPT, UPT, UR47, -UR46, URZ ;  /* 0x8000002e2f2e7290 */ /* 0x000fe4000fffe0ff */
[----:B--2---:R-:W-:-:S12]  /*1420*/  UIADD3 UR23, UPT, UPT, UR23, 0x1, URZ ;  /* 0x0000000117177890 */ /* 0x004fd8000fffe0ff */
.L_x_32:
[----:B------:R-:W1:Y:S01]  /*1430*/  S2UR UR22, SR_CgaCtaId ;  /* 0x00000000001679c3 */ /* 0x000e620000008800 */
[----:B------:R-:W-:Y:S01]  /*1440*/  UMOV UR4, 0x400 ;  /* 0x0000040000047882 */ /* 0x000fe20000000000 */
[----:B------:R-:W-:Y:S01]  /*1450*/  IMAD.U32 R2, RZ, RZ, UR39 ;  /* 0x00000027ff027e24 */ /* 0x000fe2000f8e00ff */
[----:B------:R-:W-:Y:S01]  /*1460*/  UISETP.NE.AND UP0, UPT, UR47, URZ, UPT ;  /* 0x000000ff2f00728c */ /* 0x000fe2000bf05270 */
[----:B------:R-:W-:Y:S01]  /*1470*/  R2UR UR50, R16 ;  /* 0x00000000103272ca */ /* 0x000fe200000e0000 */
[----:B------:R-:W-:Y:S01]  /*1480*/  IMAD.SHL.U32 R19, R19, 0x80, RZ ;  /* 0x0000008013137824 */ /* 0x000fe200078e00ff */
[----:B------:R-:W-:Y:S01]  /*1490*/  UMOV UR30, URZ ;  /* 0x000000ff001e7c82 */ /* 0x000fe20008000000 */
[----:B------:R-:W-:Y:S01]  /*14a0*/  SHF.L.U32 R2, R2, 0x1f, RZ ;  /* 0x0000001f02027819 */ /* 0x000fe200000006ff */
[----:B------:R-:W-:Y:S01]  /*14b0*/  UMOV UR53, URZ ;  /* 0x000000ff00357c82 */ /* 0x000fe20008000000 */
[----:B------:R-:W-:-:S08]  /*14c0*/  UMOV UR52, URZ ;  /* 0x000000ff00347c82 */ /* 0x000fd00008000000 */
[----:B------:R-:W-:Y:S02]  /*14d0*/  USHF.L.U32 UR50, UR50, 0x7, URZ ;  /* 0x0000000732327899 */ /* 0x000fe400080006ff */
[----:B-1----:R-:W-:-:S04]  /*14e0*/  ULEA UR22, UR22, UR4, 0x18 ;  /* 0x0000000416167291 */ /* 0x002fc8000f8ec0ff */
[----:B------:R-:W-:-:S09]  /*14f0*/  ULEA UR4, UR38, UR22, 0x3 ;  /* 0x0000001626047291 */ /* 0x000fd2000f8e18ff */
[----:B--2---:R1:W2:Y:S01]  /*1500*/  SYNCS.PHASECHK.TRANS64.TRYWAIT P2, [UR4+0x30], R2 ;  /* 0x00003002ff0075a7 */ /* 0x0042a20008041104 */
[----:B---3--:R-:W-:Y:S05]  /*1510*/  BRA.U !UP0, `(.L_x_17) ;  /* 0x0000000508bc7547 */ /* 0x008fea000b800000 */
[----:B------:R-:W3:Y:S01]  /*1520*/  LDC.64 R8, c[0x0][0x480] ;  /* 0x00012000ff087b82 */ /* 0x000ee20000000a00 */
[----:B------:R-:W-:Y:S01]  /*1530*/  UIADD3 UR31, UPT, UPT, UR23, UR44, URZ ;  /* 0x0000002c171f7290 */ /* 0x000fe2000fffe0ff */
[----:B------:R-:W4:Y:S01]  /*1540*/  LDCU UR40, c[0x0][0x390] ;  /* 0x00007200ff2877ac */ /* 0x000f220008000800 */
[----:B------:R-:W2:Y:S05]  /*1550*/  LDCU UR41, c[0x0][0x38c] ;  /* 0x00007180ff2977ac */ /* 0x000eaa0008000800 */
[----:B------:R-:W4:Y:S01]  /*1560*/  LDC.64 R6, c[0x0][0x488] ;  /* 0x00012200ff067b82 */ /* 0x000f220000000a00 */
[----:B------:R-:W2:Y:S01]  /*1570*/  LDCU.64 UR14, c[0x0][0x4b8] ;  /* 0x00009700ff0e77ac */ /* 0x000ea20008000a00 */
[----:B------:R-:W-:-:S06]  /*1580*/  UIADD3 UR26, UPT, UPT, UR50, 0x20, URZ ;  /* 0x00000020321a7890 */ /* 0x000fcc000fffe0ff */
[----:B-1----:R-:W1:Y:S01]  /*1590*/  LDC.64 R2, c[0x0][0x490] ;  /* 0x00012400ff027b82 */ /* 0x002e620000000a00 */
[----:B------:R-:W-:Y:S02]  /*15a0*/  UIADD3 UR18, UPT, UPT, UR50, 0x40, URZ ;  /* 0x0000004032127890 */ /* 0x000fe4000fffe0ff */
[----:B------:R-:W-:Y:S01]  /*15b0*/  UIADD3 UR10, UPT, UPT, UR50, 0x60, URZ ;  /* 0x00000060320a7890 */ /* 0x000fe2000fffe0ff */
[----:B------:R-:W-:Y:S01]  /*15c0*/  UMOV UR30, URZ ;  /* 0x000000ff001e7c82 */ /* 0x000fe20008000000 */
[----:B------:R-:W-:Y:S01]  /*15d0*/  UMOV UR32, UR38 ;  /* 0x0000002600207c82 */ /* 0x000fe20008000000 */
[----:B------:R-:W-:Y:S01]  /*15e0*/  UMOV UR52, URZ ;  /* 0x000000ff00347c82 */ /* 0x000fe20008000000 */
[----:B---3--:R-:W-:Y:S01]  /*15f0*/  IMAD.HI.U32 R9, R19, R9, RZ ;  /* 0x0000000913097227 */ /* 0x008fe200078e00ff */
[----:B------:R-:W-:Y:S01]  /*1600*/  ISETP.NE.AND P1, PT, R8, 0x1, PT ;  /* 0x000000010800780c */ /* 0x000fe20003f25270 */
[----:B------:R-:W3:Y:S01]  /*1610*/  LDC.64 R4, c[0x0][0x4b0] ;  /* 0x00012c00ff047b82 */ /* 0x000ee20000000a00 */
[----:B------:R-:W-:-:S02]  /*1620*/  UMOV UR53, URZ ;  /* 0x000000ff00357c82 */ /* 0x000fc40008000000 */
[----:B----4-:R-:W-:-:S04]  /*1630*/  SHF.R.U32.HI R6, RZ, R6, R9 ;  /* 0x00000006ff067219 */ /* 0x010fc80000011609 */
[----:B------:R-:W-:Y:S02]  /*1640*/  SEL R6, R19, R6, !P1 ;  /* 0x0000000613067207 */ /* 0x000fe40004800000 */
[----:B------:R-:W-:Y:S02]  /*1650*/  ISETP.NE.AND P1, PT, R7, 0x1, PT ;  /* 0x000000010700780c */ /* 0x000fe40003f25270 */
[C---:B------:R-:W-:Y:S01]  /*1660*/  R2UR UR4, R6.reuse ;  /* 0x00000000060472ca */ /* 0x040fe200000e0000 */
[----:B-1----:R-:W-:-:S04]  /*1670*/  IMAD.HI.U32 R2, R6, R2, RZ ;  /* 0x0000000206027227 */ /* 0x002fc800078e00ff */
[----:B------:R-:W-:Y:S01]  /*1680*/  IMAD.MOV R14, RZ, RZ, -R6 ;  /* 0x000000ffff0e7224 */ /* 0x000fe200078e0a06 */
[----:B------:R-:W-:-:S03]  /*1690*/  SHF.R.U32.HI R2, RZ, R3, R2 ;  /* 0x00000003ff027219 */ /* 0x000fc60000011602 */
[----:B------:R-:W-:Y:S01]  /*16a0*/  IMAD R14, R8, R14, R19 ;  /* 0x0000000e080e7224 */ /* 0x000fe200078e0213 */
[----:B------:R-:W-:Y:S01]  /*16b0*/  R2UR UR37, R2 ;  /* 0x00000000022572ca */ /* 0x000fe200000e0000 */
[----:B------:R-:W-:Y:S01]  /*16c0*/  VOTEU.ANY UP0, P1 ;  /* 0x0000000000ff7886 */ /* 0x000fe20000800100 */
[----:B------:R-:W1:Y:S01]  /*16d0*/  LDC.64 R2, c[0x0][0x4d0] ;  /* 0x00013400ff027b82 */ /* 0x000e620000000a00 */
[----:B---3--:R-:W-:Y:S02]  /*16e0*/  R2UR UR8, R4 ;  /* 0x00000000040872ca */ /* 0x008fe400000e0000 */
[----:B------:R-:W-:Y:S02]  /*16f0*/  R2UR UR9, R14 ;  /* 0x000000000e0972ca */ /* 0x000fe400000e0000 */
[----:B------:R-:W-:-:S06]  /*1700*/  R2UR UR6, R5 ;  /* 0x00000000050672ca */ /* 0x000fcc00000e0000 */
[----:B------:R-:W-:Y:S01]  /*1710*/  USEL UR37, UR4, UR37, !UP0 ;  /* 0x0000002504257287 */ /* 0x000fe2000c000000 */
[----:B------:R-:W3:Y:S05]  /*1720*/  LDCU.64 UR4, c[0x0][0x4d8] ;  /* 0x00009b00ff0477ac */ /* 0x000eea0008000a00 */
[----:B------:R-:W-:-:S04]  /*1730*/  IMAD R9, RZ, RZ, -UR37 ;  /* 0x80000025ff097e24 */ /* 0x000fc8000f8e02ff */
[----:B------:R-:W-:Y:S01]  /*1740*/  IMAD R9, R7, R9, R6 ;  /* 0x0000000907097224 */ /* 0x000fe200078e0206 */
[----:B-1----:R-:W-:-:S04]  /*1750*/  R2UR UR35, R2 ;  /* 0x00000000022372ca */ /* 0x002fc800000e0000 */
[----:B------:R-:W-:Y:S02]  /*1760*/  R2UR UR7, R9 ;  /* 0x00000000090772ca */ /* 0x000fe400000e0000 */
[----:B------:R-:W-:-:S07]  /*1770*/  R2UR UR36, R3 ;  /* 0x00000000032472ca */ /* 0x000fce00000e0000 */
[----:B------:R-:W-:-:S06]  /*1780*/  UIMAD UR35, UR9, UR8, UR35 ;  /* 0x00000008092372a4 */ /* 0x000fcc000f8e0223 */
[----:B--23--:R-:W-:-:S12]  /*1790*/  UIMAD UR36, UR7, UR6, UR36 ;  /* 0x00000006072472a4 */ /* 0x00cfd8000f8e0224 */
.L_x_22:
[----:B------:R-:W-:Y:S01]  /*17a0*/  @!P5 MOV R3, 0x8000 ;  /* 0x000080000003d802 */ /* 0x000fe20000000f00 */
[----:B------:R-:W-:Y:S01]  /*17b0*/  ULEA UR33, UR32, UR22, 0x3 ;  /* 0x0000001620217291 */ /* 0x000fe2000f8e18ff */
[----:B----4-:R-:W-:Y:S11]  /*17c0*/  @P2 BRA `(.L_x_18) ;  /* 0x0000000000102947 */ /* 0x010ff60003800000 */
[----:B------:R-:W-:Y:S04]  /*17d0*/  MOV R2, UR39 ;  /* 0x0000002700027c02 */ /* 0x000fe80008000f00 */
[----:B------:R-:W-:Y:S04]  /*17e0*/  SHF.L.U32 R5, R2, 0x1f, RZ ;  /* 0x0000001f02057819 */ /* 0x000fe800000006ff */
[----:B------:R-:W1:Y:S02]  /*17f0*/  SYNCS.PHASECHK.TRANS64.TRYWAIT P1, [UR33+0x30], R5 ;  /* 0x00003005ff0075a7 */ /* 0x000e640008021121 */
[----:B-1----:R-:W-:Y:S05]  /*1800*/  @!P1 BRA `(.L_x_19) ;  /* 0x0000009c00089947 */ /* 0x002fea0003800000 */
.L_x_18:
[----:B------:R2:W-:Y:S01]  /*1810*/  @!P5 SYNCS.ARRIVE.TRANS64 RZ, [UR33], R3 ;  /* 0x00000003ffffd9a7 */ /* 0x0005e20008000021 */
[----:B------:R-:W-:Y:S04]  /*1820*/  BSSY.RECONVERGENT B0, `(.L_x_20) ;  /* 0x0000003000007945 */ /* 0x000fe80003800200 */
[----:B------:R-:W-:Y:S05]  /*1830*/  @P4 BRA `(.L_x_21) ;  /* 0x0000000000044947 */ /* 0x000fea0003800000 */
[----:B------:R-:W-:Y:S05]  /*1840*/  BPT.TRAP 0x1 ;  /* 0x000000040000795c */ /* 0x000fea0000300000 */
.L_x_21:
[----:B------:R-:W-:Y:S05]  /*1850*/  BSYNC.RECONVERGENT B0 ;  /* 0x0000000000007941 */ /* 0x000fea0003800200 */
.L_x_20:
[----:B------:R-:W-:Y:S02]  /*1860*/  UIADD3 UR38, UPT, UPT, UR32, 0x1, URZ ;  /* 0x0000000120267890 */ /* 0x000fe4000fffe0ff */
[----:B------:R-:W-:Y:S02]  /*1870*/  UIMAD UR7, UR52, UR14, UR4 ;  /* 0x0000000e340772a4 */ /* 0x000fe4000f8e0204 */
[----:B------:R-:W-:Y:S02]  /*1880*/  UISETP.NE.AND UP0, UPT, UR38, 0x6, UPT ;  /* 0x000000062600788c */ /* 0x000fe4000bf05270 */
[----:B------:R-:W-:Y:S02]  /*1890*/  UIMAD UR6, UR53, UR15, UR5 ;  /* 0x0000000f350672a4 */ /* 0x000fe4000f8e0205 */
[----:B------:R-:W-:Y:S02]  /*18a0*/  USEL UR8, URZ, 0x1, UP0 ;  /* 0x00000001ff087887 */ /* 0x000fe40008000000 */
[----:B------:R-:W-:Y:S02]  /*18b0*/  USEL UR38, UR38, URZ, UP0 ;  /* 0x000000ff26267287 */ /* 0x000fe40008000000 */
[----:B------:R-:W-:Y:S02]  /*18c0*/  ULOP3.LUT UR39, UR39, UR8, URZ, 0x3c, !UPT ;  /* 0x0000000827277292 */ /* 0x000fe4000f8e3cff */
[----:B------:R-:W-:Y:S02]  /*18d0*/  ULEA UR8, UR38, UR22, 0x3 ;  /* 0x0000001626087291 */ /* 0x000fe4000f8e18ff */
[----:B------:R-:W-:Y:S02]  /*18e0*/  UIADD3 UR60, UP1, UPT, UR54, 0x80, URZ ;  /* 0x00000080363c7890 */ /* 0x000fe4000ff3e0ff */
[----:B------:R-:W-:Y:S01]  /*18f0*/  UPRMT UR45, UR7, 0x40, UR6 ;  /* 0x00000040072d7896 */ /* 0x000fe20008000006 */
[----:B-1----:R-:W-:Y:S01]  /*1900*/  MOV R2, UR39 ;  /* 0x0000002700027c02 */ /* 0x002fe20008000f00 */
[----:B------:R-:W-:Y:S02]  /*1910*/  USHF.L.U32 UR34, UR30, 0x5, URZ ;  /* 0x000000051e227899 */ /* 0x000fe400080006ff */
[----:B------:R-:W-:Y:S01]  /*1920*/  UIADD3.X UR61, UPT, UPT, URZ, UR55, URZ, UP1, !UPT ;  /* 0x00000037ff3d7290 */ /* 0x000fe20008ffe4ff */
[----:B--2---:R-:W-:Y:S01]  /*1930*/  SHF.L.U32 R3, R2, 0x1f, RZ ;  /* 0x0000001f02037819 */ /* 0x004fe200000006ff */
[----:B------:R-:W-:Y:S02]  /*1940*/  UPRMT UR62, UR45, 0x5410, URZ ;  /* 0x000054102d3e7896 */ /* 0x000fe400080000ff */
[----:B------:R-:W-:Y:S01]  /*1950*/  UIADD3 UR58, UP0, UPT, UR54, 0x180, URZ ;  /* 0x00000180363a7890 */ /* 0x000fe2000ff1e0ff */
[----:B------:R3:W4:Y:S01]  /*1960*/  SYNCS.PHASECHK.TRANS64.TRYWAIT P2, [UR8+0x30], R3 ;  /* 0x00003003ff0075a7 */ /* 0x0007220008041108 */
[----:B------:R-:W-:Y:S02]  /*1970*/  ULEA UR8, UR32, UR22, 0xe ;  /* 0x0000001620087291 */ /* 0x000fe4000f8e70ff */
[----:B------:R-:W-:Y:S02]  /*1980*/  UIADD3.X UR59, UPT, UPT, URZ, UR55, URZ, UP0, !UPT ;  /* 0x00000037ff3b7290 */ /* 0x000fe400087fe4ff */
[----:B------:R-:W-:Y:S02]  /*1990*/  UIADD3 UR32, UPT, UPT, UR8, 0x8400, URZ ;  /* 0x0000840008207890 */ /* 0x000fe4000fffe0ff */
[----:B------:R-:W-:Y:S02]  /*19a0*/  UIADD3 UR48, UPT, UPT, UR8, 0x20400, URZ ;  /* 0x0002040008307890 */ /* 0x000fe4000fffe0ff */
[----:B------:R-:W-:Y:S02]  /*19b0*/  UIADD3 UR24, UPT, UPT, UR8, 0x21400, URZ ;  /* 0x0002140008187890 */ /* 0x000fe4000fffe0ff */
[----:B------:R-:W-:Y:S02]  /*19c0*/  UIADD3 UR43, UPT, UPT, UR52, 0x1, URZ ;  /* 0x00000001342b7890 */ /* 0x000fe4000fffe0ff */
[----:B------:R-:W-:Y:S01]  /*19d0*/  UIADD3 UR16, UPT, UPT, UR8, 0x22400, URZ ;  /* 0x0002240008107890 */ /* 0x000fe2000fffe0ff */
[----:B------:R1:W-:Y:S01]  /*19e0*/  UTMALDG.4D.IM2COL [UR32], [UR60], UR62 ;  /* 0x000000203c0073b4 */ /* 0x0003e2000805803e */
[----:B------:R-:W-:Y:S02]  /*19f0*/  UISETP.NE.AND UP2, UPT, UR43, UR41, UPT ;  /* 0x000000292b00728c */ /* 0x000fe4000bf45270 */
[----:B------:R-:W-:Y:S02]  /*1a00*/  UIADD3 UR8, UPT, UPT, UR8, 0x23400, URZ ;  /* 0x0002340008087890 */ /* 0x000fe4000fffe0ff */
[----:B------:R-:W-:Y:S02]  /*1a10*/  UIADD3 UR42, UPT, UPT, UR53, 0x1, URZ ;  /* 0x00000001352a7890 */ /* 0x000fe4000fffe0ff */
[----:B------:R-:W-:Y:S02]  /*1a20*/  UIADD3 UR44, UPT, UPT, UR44, 0x1, URZ ;  /* 0x000000012c2c7890 */ /* 0x000fe4000fffe0ff */
[----:B------:R-:W-:Y:S01]  /*1a30*/  UIADD3 UR45, UPT, UPT, UR30, 0x1, URZ ;  /* 0x000000011e2d7890 */ /* 0x000fe2000fffe0ff */
[----:B------:R-:W-:Y:S01]  /*1a40*/  UMOV UR56, 0x0 ;  /* 0x0000000000387882 */ /* 0x000fe20000000000 */
[----:B------:R-:W-:Y:S01]  /*1a50*/  UMOV UR57, 0x10000000 ;  /* 0x1000000000397882 */ /* 0x000fe20000000000 */
[----:B------:R-:W-:Y:S01]  /*1a60*/  UMOV UR49, UR33 ;  /* 0x0000002100317c82 */ /* 0x000fe20008000000 */
[----:B------:R-:W-:Y:S01]  /*1a70*/  UMOV UR51, UR34 ;  /* 0x0000002200337c82 */ /* 0x000fe20008000000 */
[----:B------:R-:W-:Y:S01]  /*1a80*/  UMOV UR25, UR33 ;  /* 0x0000002100197c82 */ /* 0x000fe20008000000 */
[----:B------:R2:W-:Y:S01]  /*1a90*/  UTMALDG.4D [UR48], [UR58], desc[UR56] ;  /* 0x000038303a0075b4 */ /* 0x0005e20008019000 */
[----:B------:R-:W-:Y:S01]  /*1aa0*/  @UP2 UIADD3 UR42, UPT, UPT, UR53, URZ, URZ ;  /* 0x000000ff352a2290 */ /* 0x000fe2000fffe0ff */
[----:B------:R-:W-:Y:S01]  /*1ab0*/  UMOV UR28, UR52 ;  /* 0x00000034001c7c82 */ /* 0x000fe20008000000 */
[----:B------:R-:W-:Y:S01]  /*1ac0*/  UMOV UR29, UR53 ;  /* 0x00000035001d7c82 */ /* 0x000fe20008000000 */
[----:B------:R-:W-:Y:S01]  /*1ad0*/  UMOV UR27, UR34 ;  /* 0x00000022001b7c82 */ /* 0x000fe20008000000 */
[----:B------:R-:W-:Y:S01]  /*1ae0*/  UMOV UR17, UR33 ;  /* 0x0000002100117c82 */ /* 0x000fe20008000000 */
[----:B------:R-:W-:Y:S01]  /*1af0*/  UMOV UR20, UR52 ;  /* 0x0000003400147c82 */ /* 0x000fe20008000000 */
[----:B------:R3:W-:Y:S01]  /*1b00*/  UTMALDG.4D [UR24], [UR58], desc[UR56] ;  /* 0x000038183a0075b4 */ /* 0x0007e20008019000 */
[----:B------:R-:W-:Y:S01]  /*1b10*/  UISETP.NE.AND UP0, UPT, UR42, UR40, UPT ;  /* 0x000000282a00728c */ /* 0x000fe2000bf05270 */
[----:B------:R-:W-:Y:S01]  /*1b20*/  UMOV UR21, UR53 ;  /* 0x0000003500157c82 */ /* 0x000fe20008000000 */
[----:B------:R-:W-:Y:S01]  /*1b30*/  UMOV UR19, UR34 ;  /* 0x0000002200137c82 */ /* 0x000fe20008000000 */
[----:B------:R-:W-:Y:S01]  /*1b40*/  UMOV UR12, UR52 ;  /* 0x00000034000c7c82 */ /* 0x000fe20008000000 */
[----:B------:R-:W-:Y:S01]  /*1b50*/  UMOV UR13, UR53 ;  /* 0x00000035000d7c82 */ /* 0x000fe20008000000 */
[----:B------:R-:W-:Y:S01]  /*1b60*/  UMOV UR9, UR33 ;  /* 0x0000002100097c82 */ /* 0x000fe20008000000 */
[----:B------:R3:W-:Y:S01]  /*1b70*/  UTMALDG.4D [UR16], [UR58], desc[UR56] ;  /* 0x000038103a0075b4 */ /* 0x0007e20008019000 */
[----:B------:R-:W-:Y:S04]  /*1b80*/  UMOV UR11, UR34 ;  /* 0x00000022000b7c82 */ /* 0x000fe80008000000 */
[----:B------:R-:W-:Y:S01]  /*1b90*/  @UP0 UIADD3 UR45, UPT, UPT, UR30, URZ, URZ ;  /* 0x000000ff1e2d0290 */ /* 0x000fe2000fffe0ff */
[----:B-1----:R-:W-:Y:S01]  /*1ba0*/  UMOV UR32, UR38 ;  /* 0x0000002600207c82 */ /* 0x002fe20008000000 */
[----:B------:R3:W-:Y:S05]  /*1bb0*/  UTMALDG.4D [UR8], [UR58], desc[UR56] ;  /* 0x000038083a0075b4 */ /* 0x0007ea0008019000 */
[----:B------:R-:W-:Y:S01]  /*1bc0*/  UMOV UR30, UR45 ;  /* 0x0000002d001e7c82 */ /* 0x000fe20008000000 */
[----:B--2---:R-:W-:Y:S02]  /*1bd0*/  USEL UR53, UR42, URZ, UP0 ;  /* 0x000000ff2a357287 */ /* 0x004fe40008000000 */
[----:B------:R-:W-:Y:S02]  /*1be0*/  UISETP.NE.AND UP0, UPT, UR44, UR31, UPT ;  /* 0x0000001f2c00728c */ /* 0x000fe4000bf05270 */
[----:B------:R-:W-:Y:S07]  /*1bf0*/  USEL UR52, UR43, URZ, UP2 ;  /* 0x000000ff2b347287 */ /* 0x000fee0009000000 */
[----:B---3--:R-:W-:Y:S05]  /*1c00*/  BRA.U UP0, `(.L_x_22) ;  /* 0xfffffff900e47547 */ /* 0x008fea000b83ffff */
.L_x_17:
[----:B------:R-:W-:Y:S01]  /*1c10*/  ULEA UR4, UR38, UR22, 0x3 ;  /* 0x0000001626047291 */ /* 0x000fe2000f8e18ff */
[----:B-1----:R-:W-:Y:S01]  /*1c20*/  MOV R2, UR39 ;  /* 0x0000002700027c02 */ /* 0x002fe20008000f00 */
[----:B------:R-:W-:Y:S01]  /*1c30*/  @!P0 SYNCS.ARRIVE.TRANS64.A1T0 RZ, [UR22+0xa8], RZ ;  /* 0x0000a8ffffff89a7 */ /* 0x000fe20008100016 */
[----:B------:R-:W-:Y:S02]  /*1c40*/  UISETP.GE.AND UP0, UPT, UR46, 0x1, UPT ;  /* 0x000000012e00788c */ /* 0x000fe4000bf06270 */
[----:B------:R-:W-:-:S04]  /*1c50*/  SHF.L.U32 R2, R2, 0x1f, RZ ;  /* 0x0000001f02027819 */ /* 0x000fc800000006ff */
[----:B------:R1:W3:Y:S03]  /*1c60*/  SYNCS.PHASECHK.TRANS64.TRYWAIT P1, [UR4+0x30], R2 ;  /* 0x00003002ff0075a7 */ /* 0x0002e60008021104 */
[----:B------:R-:W-:Y:S05]  /*1c70*/  BRA.U !UP0, `(.L_x_23) ;  /* 0x0000000508c47547 */ /* 0x000fea000b800000 */
[----:B------:R-:W4:Y:S01]  /*1c80*/  LDC.64 R8, c[0x0][0x480] ;  /* 0x00012000ff087b82 */ /* 0x000f220000000a00 */
[----:B------:R-:W-:Y:S01]  /*1c90*/  UIADD3 UR31, UPT, UPT, UR46, UR31, URZ ;  /* 0x0000001f2e1f7290 */ /* 0x000fe2000fffe0ff */
[----:B------:R-:W2:Y:S01]  /*1ca0*/  LDCU UR49, c[0x0][0x390] ;  /* 0x00007200ff3177ac */ /* 0x000ea20008000800 */
[----:B------:R-:W2:Y:S05]  /*1cb0*/  LDCU UR51, c[0x0][0x38c] ;  /* 0x00007180ff3377ac */ /* 0x000eaa0008000800 */
[----:B------:R-:W4:Y:S01]  /*1cc0*/  LDC.64 R6, c[0x0][0x488] ;  /* 0x00012200ff067b82 */ /* 0x000f220000000a00 */
[----:B------:R-:W2:Y:S01]  /*1cd0*/  LDCU.64 UR14, c[0x0][0x4b8] ;  /* 0x00009700ff0e77ac */ /* 0x000ea20008000a00 */
[----:B------:R-:W-:-:S06]  /*1ce0*/  UIADD3 UR26, UPT, UPT, UR50, 0x20, URZ ;  /* 0x00000020321a7890 */ /* 0x000fcc000fffe0ff */
[----:B-1----:R-:W1:Y:S01]  /*1cf0*/  LDC.64 R2, c[0x0][0x490] ;  /* 0x00012400ff027b82 */ /* 0x002e620000000a00 */
[----:B------:R-:W-:Y:S02]  /*1d00*/  UIADD3 UR18, UPT, UPT, UR50, 0x40, URZ ;  /* 0x0000004032127890 */ /* 0x000fe4000fffe0ff */
[----:B------:R-:W-:Y:S01]  /*1d10*/  UIADD3 UR10, UPT, UPT, UR50, 0x60, URZ ;  /* 0x00000060320a7890 */ /* 0x000fe2000fffe0ff */
[----:B------:R-:W-:Y:S01]  /*1d20*/  UMOV UR58, UR46 ;  /* 0x0000002e003a7c82 */ /* 0x000fe20008000000 */
[----:B------:R-:W-:Y:S01]  /*1d30*/  UMOV UR32, UR38 ;  /* 0x0000002600207c82 */ /* 0x000fe20008000000 */
[----:B----4-:R-:W-:Y:S01]  /*1d40*/  IMAD.HI.U32 R9, R19, R9, RZ ;  /* 0x0000000913097227 */ /* 0x010fe200078e00ff */
[----:B------:R-:W-:Y:S01]  /*1d50*/  ISETP.NE.AND P0, PT, R8, 0x1, PT ;  /* 0x000000010800780c */ /* 0x000fe20003f05270 */
[----:B------:R-:W4:Y:S03]  /*1d60*/  LDC.64 R4, c[0x0][0x4b0] ;  /* 0x00012c00ff047b82 */ /* 0x000f260000000a00 */
[----:B------:R-:W-:-:S04]  /*1d70*/  SHF.R.U32.HI R6, RZ, R6, R9 ;  /* 0x00000006ff067219 */ /* 0x000fc80000011609 */
        /* <DEDUP_REMOVED lines=10> */
[----:B----4-:R-:W-:Y:S02]  /*1e20*/  R2UR UR8, R4 ;  /* 0x00000000040872ca */ /* 0x010fe400000e0000 */
[----:B------:R-:W-:Y:S02]  /*1e30*/  R2UR UR9, R9 ;  /* 0x00000000090972ca */ /* 0x000fe400000e0000 */
[----:B------:R-:W-:-:S06]  /*1e40*/  R2UR UR6, R5 ;  /* 0x00000000050672ca */ /* 0x000fcc00000e0000 */
[----:B------:R-:W-:Y:S01]  /*1e50*/  USEL UR45, UR4, UR45, !UP0 ;  /* 0x0000002d042d7287 */ /* 0x000fe2000c000000 */
[----:B------:R-:W4:Y:S05]  /*1e60*/  LDCU.64 UR4, c[0x0][0x4d8] ;  /* 0x00009b00ff0477ac */ /* 0x000f2a0008000a00 */
[----:B------:R-:W-:-:S04]  /*1e70*/  IMAD R14, RZ, RZ, -UR45 ;  /* 0x8000002dff0e7e24 */ /* 0x000fc8000f8e02ff */
[----:B------:R-:W-:Y:S01]  /*1e80*/  IMAD R14, R7, R14, R6 ;  /* 0x0000000e070e7224 */ /* 0x000fe200078e0206 */
[----:B-1----:R-:W-:-:S04]  /*1e90*/  R2UR UR43, R2 ;  /* 0x00000000022b72ca */ /* 0x002fc800000e0000 */
[----:B------:R-:W-:Y:S02]  /*1ea0*/  R2UR UR7, R14 ;  /* 0x000000000e0772ca */ /* 0x000fe400000e0000 */
[----:B------:R-:W-:-:S07]  /*1eb0*/  R2UR UR44, R3 ;  /* 0x00000000032c72ca */ /* 0x000fce00000e0000 */
[----:B------:R-:W-:-:S06]  /*1ec0*/  UIMAD UR43, UR9, UR8, UR43 ;  /* 0x00000008092b72a4 */ /* 0x000fcc000f8e022b */
[----:B--2-4-:R-:W-:-:S12]  /*1ed0*/  UIMAD UR44, UR7, UR6, UR44 ;  /* 0x00000006072c72a4 */ /* 0x014fd8000f8e022c */
.L_x_28:
[----:B------:R-:W-:Y:S01]  /*1ee0*/  @!P5 MOV R3, 0x8000 ;  /* 0x000080000003d802 */ /* 0x000fe20000000f00 */
[----:B------:R-:W-:Y:S01]  /*1ef0*/  ULEA UR41, UR32, UR22, 0x3 ;  /* 0x0000001620297291 */ /* 0x000fe2000f8e18ff */
[----:B--23--:R-:W-:Y:S11]  /*1f00*/  @P1 BRA `(.L_x_24) ;  /* 0x0000000000101947 */ /* 0x00cff60003800000 */
[----:B------:R-:W-:Y:S04]  /*1f10*/  MOV R2, UR39 ;  /* 0x0000002700027c02 */ /* 0x000fe80008000f00 */
[----:B------:R-:W-:Y:S04]  /*1f20*/  SHF.L.U32 R5, R2, 0x1f, RZ ;  /* 0x0000001f02057819 */ /* 0x000fe800000006ff */
[----:B------:R-:W1:Y:S02]  /*1f30*/  SYNCS.PHASECHK.TRANS64.TRYWAIT P0, [UR41+0x30], R5 ;  /* 0x00003005ff0075a7 */ /* 0x000e640008001129 */
[----:B-1----:R-:W-:Y:S05]  /*1f40*/  @!P0 BRA `(.L_x_25) ;  /* 0x0000009400508947 */ /* 0x002fea0003800000 */
.L_x_24:
[----:B------:R2:W-:Y:S01]  /*1f50*/  @!P5 SYNCS.ARRIVE.TRANS64 RZ, [UR41], R3 ;  /* 0x00000003ffffd9a7 */ /* 0x0005e20008000029 */
[----:B------:R-:W-:Y:S04]  /*1f60*/  BSSY.RECONVERGENT B0, `(.L_x_26) ;  /* 0x0000003000007945 */ /* 0x000fe80003800200 */
[----:B------:R-:W-:Y:S05]  /*1f70*/  @P4 BRA `(.L_x_27) ;  /* 0x0000000000044947 */ /* 0x000fea0003800000 */
[----:B------:R-:W-:Y:S05]  /*1f80*/  BPT.TRAP 0x1 ;  /* 0x000000040000795c */ /* 0x000fea0000300000 */
.L_x_27:
[----:B------:R-:W-:Y:S05]  /*1f90*/  BSYNC.RECONVERGENT B0 ;  /* 0x0000000000007941 */ /* 0x000fea0003800200 */
.L_x_26:
        /* <DEDUP_REMOVED lines=16> */
[----:B------:R1:W2:Y:S01]  /*20a0*/  SYNCS.PHASECHK.TRANS64.TRYWAIT P1, [UR8+0x30], R3 ;  /* 0x00003003ff0075a7 */ /* 0x0002a20008021108 */
[----:B------:R-:W-:Y:S02]  /*20b0*/  ULEA UR8, UR32, UR22, 0xe ;  /* 0x0000001620087291 */ /* 0x000fe4000f8e70ff */
[----:B------:R-:W-:Y:S02]  /*20c0*/  UIADD3.X UR63, UPT, UPT, URZ, UR55, URZ, UP0, !UPT ;  /* 0x00000037ff3f7290 */ /* 0x000fe400087fe4ff */
[----:B------:R-:W-:Y:S02]  /*20d0*/  UIADD3 UR40, UPT, UPT, UR8, 0x8400, URZ ;  /* 0x0000840008287890 */ /* 0x000fe4000fffe0ff */
[----:B------:R-:W-:Y:S02]  /*20e0*/  UIADD3 UR32, UPT, UPT, UR8, 0x20400, URZ ;  /* 0x0002040008207890 */ /* 0x000fe4000fffe0ff */
[----:B------:R-:W-:Y:S02]  /*20f0*/  UIADD3 UR24, UPT, UPT, UR8, 0x21400, URZ ;  /* 0x0002140008187890 */ /* 0x000fe4000fffe0ff */
[----:B------:R-:W-:Y:S02]  /*2100*/  UIADD3 UR57, UPT, UPT, UR52, 0x1, URZ ;  /* 0x0000000134397890 */ /* 0x000fe4000fffe0ff */
[----:B------:R-:W-:Y:S01]  /*2110*/  UIADD3 UR16, UPT, UPT, UR8, 0x22400, URZ ;  /* 0x0002240008107890 */ /* 0x000fe2000fffe0ff */
[----:B------:R-:W-:Y:S01]  /*2120*/  UTMALDG.4D.IM2COL [UR40], [UR64], UR66 ;  /* 0x00000028400073b4 */ /* 0x000fe20008058042 */
[----:B------:R-:W-:Y:S02]  /*2130*/  UISETP.NE.AND UP1, UPT, UR57, UR51, UPT ;  /* 0x000000333900728c */ /* 0x000fe4000bf25270 */
[----:B------:R-:W-:Y:S02]  /*2140*/  UIADD3 UR8, UPT, UPT, UR8, 0x23400, URZ ;  /* 0x0002340008087890 */ /* 0x000fe4000fffe0ff */
[----:B------:R-:W-:Y:S02]  /*2150*/  UIADD3 UR56, UPT, UPT, UR53, 0x1, URZ ;  /* 0x0000000135387890 */ /* 0x000fe4000fffe0ff */
[----:B------:R-:W-:Y:S02]  /*2160*/  UIADD3 UR59, UPT, UPT, UR30, 0x1, URZ ;  /* 0x000000011e3b7890 */ /* 0x000fe4000fffe0ff */
[----:B------:R-:W-:Y:S01]  /*2170*/  UIADD3 UR67, UPT, UPT, UR58, -0x1, URZ ;  /* 0xffffffff3a437890 */ /* 0x000fe2000fffe0ff */
[----:B------:R-:W-:Y:S02]  /*2180*/  UMOV UR60, 0x0 ;  /* 0x00000000003c7882 */ /* 0x000fe40000000000 */
[----:B------:R-:W-:Y:S01]  /*2190*/  @UP1 UIADD3 UR56, UPT, UPT, UR53, URZ, URZ ;  /* 0x000000ff35381290 */ /* 0x000fe2000fffe0ff */
[----:B------:R-:W-:Y:S01]  /*21a0*/  UMOV UR61, 0x10000000 ;  /* 0x10000000003d7882 */ /* 0x000fe20000000000 */
[----:B------:R-:W-:Y:S01]  /*21b0*/  UMOV UR33, UR41 ;  /* 0x0000002900217c82 */ /* 0x000fe20008000000 */
        /* <DEDUP_REMOVED lines=13> */
[----:B------:R-:W-:Y:S01]  /*2290*/  UMOV UR21, UR53 ;  /* 0x0000003500157c82 */ /* 0x000fe20008000000 */
[----:B------:R-:W-:Y:S01]  /*22a0*/  UMOV UR19, UR42 ;  /* 0x0000002a00137c82 */ /* 0x000fe20008000000 */
[----:B------:R-:W-:Y:S01]  /*22b0*/  UMOV UR12, UR52 ;  /* 0x00000034000c7c82 */ /* 0x000fe20008000000 */
[----:B------:R-:W-:Y:S01]  /*22c0*/  UMOV UR13, UR53 ;  /* 0x00000035000d7c82 */ /* 0x000fe20008000000 */
[----:B------:R-:W-:Y:S01]  /*22d0*/  UMOV UR9, UR41 ;  /* 0x0000002900097c82 */ /* 0x000fe20008000000 */
[----:B------:R-:W-:Y:S01]  /*22e0*/  UMOV UR11, UR42 ;  /* 0x0000002a000b7c82 */ /* 0x000fe20008000000 */
[----:B------:R-:W-:Y:S01]  /*22f0*/  @UP0 UIADD3 UR59, UPT, UPT, UR30, URZ, URZ ;  /* 0x000000ff1e3b0290 */ /* 0x000fe2000fffe0ff */
[----:B------:R1:W-:Y:S01]  /*2300*/  UTMALDG.4D [UR16], [UR62], desc[UR60] ;  /* 0x00003c103e0075b4 */ /* 0x0003e20008019000 */
[----:B------:R-:W-:Y:S02]  /*2310*/  USEL UR53, UR56, URZ, UP0 ;  /* 0x000000ff38357287 */ /* 0x000fe40008000000 */
[----:B------:R-:W-:Y:S02]  /*2320*/  UISETP.GT.U32.AND UP0, UPT, UR58, 0x1, UPT ;  /* 0x000000013a00788c */ /* 0x000fe4000bf04070 */
[----:B------:R-:W-:Y:S01]  /*2330*/  USEL UR52, UR57, URZ, UP1 ;  /* 0x000000ff39347287 */ /* 0x000fe20008800000 */
[----:B------:R-:W-:Y:S01]  /*2340*/  UMOV UR58, UR67 ;  /* 0x00000043003a7c82 */ /* 0x000fe20008000000 */
[----:B------:R1:W-:Y:S01]  /*2350*/  UTMALDG.4D [UR8], [UR62], desc[UR60] ;  /* 0x00003c083e0075b4 */ /* 0x0003e20008019000 */
[----:B------:R-:W-:Y:S01]  /*2360*/  UMOV UR30, UR59 ;  /* 0x0000003b001e7c82 */ /* 0x000fe20008000000 */
[----:B---3--:R-:W-:Y:S03]  /*2370*/  UMOV UR32, UR38 ;  /* 0x0000002600207c82 */ /* 0x008fe60008000000 */
[----:B-1----:R-:W-:Y:S05]  /*2380*/  BRA.U UP0, `(.L_x_28) ;  /* 0xfffffff900d47547 */ /* 0x002fea000b83ffff */
.L_x_23:
[----:B------:R-:W-:Y:S01]  /*2390*/  SHF.L.U32 R3, R12, 0x1f, RZ ;  /* 0x0000001f0c037819 */ /* 0x000fe200000006ff */
[----:B------:R-:W-:-:S03]  /*23a0*/  NOP ;  /* 0x0000000000007918 */ /* 0x000fc60000000000 */
[----:B------:R-:W4:Y:S02]  /*23b0*/  SYNCS.PHASECHK.TRANS64.TRYWAIT P0, [UR22+0xb0], R3 ;  /* 0x0000b003ff0075a7 */ /* 0x000f240008001116 */
[----:B----4-:R-:W-:Y:S05]  /*23c0*/  @!P0 BRA `(.L_x_29) ;  /* 0x0000009000488947 */ /* 0x010fea0003800000 */
.L_x_164:
[----:B------:R-:W4:Y:S01]  /*23d0*/  LDS.128 R4, [UR22+0xf0] ;  /* 0x0000f016ff047984 */ /* 0x000f220008000c00 */
[----:B------:R-:W-:Y:S01]  /*23e0*/  UIADD3 UR4, UPT, UPT, UR22, 0xb8, URZ ;  /* 0x000000b816047890 */ /* 0x000fe2000fffe0ff */
[----:B------:R-:W-:Y:S01]  /*23f0*/  ISETP.GE.AND P0, PT, R26, 0x1, PT ;  /* 0x000000011a00780c */ /* 0x000fe20003f06270 */
[----:B------:R-:W-:Y:S01]  /*2400*/  @!PT LDS RZ, [RZ] ;  /* 0x00000000fffff984 */ /* 0x000fe20000000800 */
[----:B------:R-:W-:Y:S01]  /*2410*/  @!PT LDS RZ, [RZ] ;  /* 0x00000000fffff984 */ /* 0x000fe20000000800 */
[----:B------:R-:W-:Y:S01]  /*2420*/  @!PT LDS RZ, [RZ] ;  /* 0x00000000fffff984 */ /* 0x000fe20000000800 */
[----:B------:R-:W-:Y:S01]  /*2430*/  @!PT LDS RZ, [RZ] ;  /* 0x00000000fffff984 */ /* 0x000fe20000000800 */
[----:B------:R1:W-:Y:S06]  /*2440*/  MEMBAR.ALL.CTA ;  /* 0x0000000000007992 */ /* 0x0003ec0000008000 */
[----:B-1----:R-:W1:Y:S01]  /*2450*/  FENCE.VIEW.ASYNC.S ;  /* 0x00000000000073c6 */ /* 0x002e620000000000 */
[----:B------:R-:W-:-:S09]  /*2460*/  UPRMT UR4, URZ, 0x654, UR4 ;  /* 0x00000654ff047896 */ /* 0x000fd20008000004 */
[----:B-1----:R-:W-:Y:S01]  /*2470*/  SYNCS.ARRIVE.TRANS64.RED.A1T0 RZ, [UR4], RZ ;  /* 0x000000ffffff79a7 */ /* 0x002fe20008100404 */
[----:B----4-:R-:W-:-:S13]  /*2480*/  LOP3.LUT P3, RZ, R6, 0x1, RZ, 0xc0, !PT ;  /* 0x0000000106ff7812 */ /* 0x010fda000786c0ff */
[----:B------:R-:W-:Y:S02]  /*2490*/  @P3 MOV R13, R4 ;  /* 0x00000004000d3202 */ /* 0x000fe40000000f00 */
[----:B------:R-:W-:Y:S01]  /*24a0*/  @P3 LOP3.LUT R10, R5, 0xffff, RZ, 0xc0, !PT ;  /* 0x0000ffff050a3812 */ /* 0x000fe200078ec0ff */
[----:B------:R-:W-:Y:S06]  /*24b0*/  @!P0 BRA `(.L_x_30) ;  /* 0x0000000000b88947 */ /* 0x000fec0003800000 */
[----:B------:R-:W1:Y:S01]  /*24c0*/  LDC.64 R4, c[0x0][0xb18] ;  /* 0x0002c600ff047b82 */ /* 0x000e620000000a00 */
[----:B--2---:R-:W-:-:S07]  /*24d0*/  ISETP.NE.AND P2, PT, R26, 0x1, PT ;  /* 0x000000011a00780c */ /* 0x004fce0003f45270 */
[----:B------:R-:W2:Y:S08]  /*24e0*/  LDC.64 R6, c[0x0][0xb10] ;  /* 0x0002c400ff067b82 */ /* 0x000eb00000000a00 */
[----:B------:R-:W4:Y:S08]  /*24f0*/  LDC R8, c[0x0][0xb20] ;  /* 0x0002c800ff087b82 */ /* 0x000f300000000800 */
[----:B------:R-:W3:Y:S01]  /*2500*/  LDC R14, c[0x0][0xb0c] ;  /* 0x0002c300ff0e7b82 */ /* 0x000ee20000000800 */
[----:B-1----:R-:W-:Y:S01]  /*2510*/  IMAD.HI.U32 R9, R0, R5, RZ ;  /* 0x0000000500097227 */ /* 0x002fe200078e00ff */
[----:B------:R-:W-:-:S03]  /*2520*/  ISETP.NE.AND P0, PT, R4, 0x1, PT ;  /* 0x000000010400780c */ /* 0x000fc60003f05270 */
[----:B------:R-:W-:-:S03]  /*2530*/  IMAD.HI.U32 R5, R10, R5, RZ ;  /* 0x000000050a057227 */ /* 0x000fc600078e00ff */
[----:B------:R-:W1:Y:S01]  /*2540*/  LDC.64 R2, c[0x0][0xb28] ;  /* 0x0002ca00ff027b82 */ /* 0x000e620000000a00 */
[----:B--2---:R-:W-:-:S04]  /*2550*/  IMAD.HI.U32 R16, R11, R6, RZ ;  /* 0x000000060b107227 */ /* 0x004fc800078e00ff */
[----:B------:R-:W-:Y:S01]  /*2560*/  IMAD.HI.U32 R18, R13, R6, RZ ;  /* 0x000000060d127227 */ /* 0x000fe200078e00ff */
[----:B------:R-:W-:Y:S02]  /*2570*/  SHF.R.U32.HI R16, RZ, R7, R16 ;  /* 0x00000007ff107219 */ /* 0x000fe40000011610 */
[-C--:B----4-:R-:W-:Y:S02]  /*2580*/  SHF.R.U32.HI R9, RZ, R8.reuse, R9 ;  /* 0x00000008ff097219 */ /* 0x090fe40000011609 */
[----:B------:R-:W-:Y:S02]  /*2590*/  SHF.R.U32.HI R5, RZ, R8, R5 ;  /* 0x00000008ff057219 */ /* 0x000fe40000011605 */
[----:B------:R-:W-:Y:S02]  /*25a0*/  SEL R9, R0, R9, !P0 ;  /* 0x0000000900097207 */ /* 0x000fe40004000000 */
[----:B------:R-:W-:Y:S02]  /*25b0*/  SHF.R.U32.HI R18, RZ, R7, R18 ;  /* 0x00000007ff127219 */ /* 0x000fe40000011612 */
[----:B---3--:R-:W-:-:S02]  /*25c0*/  ISETP.NE.AND P1, PT, R14, 0x1, PT ;  /* 0x000000010e00780c */ /* 0x008fc40003f25270 */
[----:B------:R-:W-:Y:S02]  /*25d0*/  SEL R5, R10, R5, !P0 ;  /* 0x000000050a057207 */ /* 0x000fe40004000000 */
[----:B------:R-:W-:Y:S02]  /*25e0*/  SEL R15, R11, R16, !P1 ;  /* 0x000000100b0f7207 */ /* 0x000fe40004800000 */
[----:B------:R-:W-:Y:S01]  /*25f0*/  SEL R7, R13, R18, !P1 ;  /* 0x000000120d077207 */ /* 0x000fe20004800000 */
[----:B-1----:R-:W-:-:S04]  /*2600*/  IMAD.HI.U32 R16, R9, R2, RZ ;  /* 0x0000000209107227 */ /* 0x002fc800078e00ff */
[----:B------:R-:W-:Y:S01]  /*2610*/  IMAD.HI.U32 R6, R15, R2, RZ ;  /* 0x000000020f067227 */ /* 0x000fe200078e00ff */
[----:B------:R-:W-:-:S04]  /*2620*/  @P2 SHF.R.U32.HI R9, RZ, R3, R16 ;  /* 0x00000003ff092219 */ /* 0x000fc80000011610 */
[----:B------:R-:W-:Y:S01]  /*2630*/  @P2 SHF.R.U32.HI R15, RZ, R3, R6 ;  /* 0x00000003ff0f2219 */ /* 0x000fe20000011606 */
[----:B------:R-:W-:-:S04]  /*2640*/  IMAD R9, R26, R9, RZ ;  /* 0x000000091a097224 */ /* 0x000fc800078e02ff */
[----:B------:R-:W-:Y:S01]  /*2650*/  IMAD R6, R26, R15, RZ ;  /* 0x0000000f1a067224 */ /* 0x000fe200078e02ff */
[C---:B------:R-:W-:Y:S02]  /*2660*/  ISETP.GE.AND P0, PT, R5.reuse, R9, PT ;  /* 0x000000090500720c */ /* 0x040fe40003f06270 */
[----:B------:R-:W-:Y:S02]  /*2670*/  IADD3 R9, PT, PT, -R5, RZ, RZ ;  /* 0x000000ff05097210 */ /* 0x000fe40007ffe1ff */
[----:B------:R-:W-:Y:S01]  /*2680*/  ISETP.GE.OR P0, PT, R7, R6, P0 ;  /* 0x000000060700720c */ /* 0x000fe20000706670 */
[----:B------:R-:W-:-:S04]  /*2690*/  IMAD.HI.U32 R6, R5, R2, RZ ;  /* 0x0000000205067227 */ /* 0x000fc800078e00ff */
[----:B------:R-:W-:Y:S01]  /*26a0*/  IMAD R9, R4, R9, R10 ;  /* 0x0000000904097224 */ /* 0x000fe200078e020a */
[----:B------:R-:W-:-:S04]  /*26b0*/  SHF.R.U32.HI R6, RZ, R3, R6 ;  /* 0x00000003ff067219 */ /* 0x000fc80000011606 */
[----:B------:R-:W-:-:S03]  /*26c0*/  SEL R6, R5, R6, !P2 ;  /* 0x0000000605067207 */ /* 0x000fc60005000000 */
[----:B------:R-:W-:-:S04]  /*26d0*/  @!P0 IMAD.HI.U32 R8, R7, R2, RZ ;  /* 0x0000000207088227 */ /* 0x000fc800078e00ff */
[----:B------:R-:W-:Y:S01]  /*26e0*/  IMAD.MOV R2, RZ, RZ, -R6 ;  /* 0x000000ffff027224 */ /* 0x000fe200078e0a06 */
[----:B------:R-:W-:-:S03]  /*26f0*/  @!P0 SHF.R.U32.HI R8, RZ, R3, R8 ;  /* 0x00000003ff088219 */ /* 0x000fc60000011608 */
[----:B------:R-:W-:Y:S01]  /*2700*/  IMAD R2, R26, R2, R5 ;  /* 0x000000021a027224 */ /* 0x000fe200078e0205 */
        /* <DEDUP_REMOVED lines=9> */
.L_x_30:
[----:B------:R-:W1:Y:S02]  /*27a0*/  LDCU UR4, c[0x0][0xb30] ;  /* 0x00016600ff0477ac */ /* 0x000e640008000800 */
[----:B-1----:R-:W-:-:S09]  /*27b0*/  UISETP.NE.AND UP0, UPT, UR4, 0x1, UPT ;  /* 0x000000010400788c */ /* 0x002fd2000bf05270 */
[----:B------:R-:W-:Y:S05]  /*27c0*/  BRA.U UP0, `(.L_x_31) ;  /* 0x0000000100407547 */ /* 0x000fea000b800000 */
[----:B------:R-:W1:Y:S08]  /*27d0*/  LDC.64 R4, c[0x0][0xb10] ;  /* 0x0002c400ff047b82 */ /* 0x000e700000000a00 */
[----:B------:R-:W4:Y:S08]  /*27e0*/  LDC.64 R2, c[0x0][0xb18] ;  /* 0x0002c600ff027b82 */ /* 0x000f300000000a00 */
[----:B------:R-:W2:Y:S08]  /*27f0*/  LDC R6, c[0x0][0xb20] ;  /* 0x0002c800ff067b82 */ /* 0x000eb00000000800 */
[----:B------:R-:W3:Y:S01]  /*2800*/  LDC R8, c[0x0][0xb0c] ;  /* 0x0002c300ff087b82 */ /* 0x000ee20000000800 */
[----:B-1----:R-:W-:-:S05]  /*2810*/  IMAD.HI.U32 R4, R13, R4, RZ ;  /* 0x000000040d047227 */ /* 0x002fca00078e00ff */
[----:B------:R-:W-:Y:S01]  /*2820*/  SHF.R.U32.HI R4, RZ, R5, R4 ;  /* 0x00000005ff047219 */ /* 0x000fe20000011604 */
[----:B----4-:R-:W-:Y:S01]  /*2830*/  IMAD.HI.U32 R3, R10, R3, RZ ;  /* 0x000000030a037227 */ /* 0x010fe200078e00ff */
[----:B------:R-:W-:-:S04]  /*2840*/  ISETP.NE.AND P0, PT, R2, 0x1, PT ;  /* 0x000000010200780c */ /* 0x000fc80003f05270 */
[----:B--2---:R-:W-:-:S04]  /*2850*/  SHF.R.U32.HI R3, RZ, R6, R3 ;  /* 0x00000006ff037219 */ /* 0x004fc80000011603 */
[----:B------:R-:W-:Y:S02]  /*2860*/  SEL R3, R10, R3, !P0 ;  /* 0x000000030a037207 */ /* 0x000fe40004000000 */
[----:B---3--:R-:W-:-:S04]  /*2870*/  ISETP.NE.AND P1, PT, R8, 0x1, PT ;  /* 0x000000010800780c */ /* 0x008fc80003f25270 */
[----:B------:R-:W-:-:S05]  /*2880*/  SEL R4, R13, R4, !P1 ;  /* 0x000000040d047207 */ /* 0x000fca0004800000 */
[----:B------:R-:W-:Y:S02]  /*2890*/  IMAD.IADD R5, R3, 0x1, -R4 ;  /* 0x0000000103057824 */ /* 0x000fe400078e0a04 */
[----:B------:R-:W-:Y:S02]  /*28a0*/  IMAD.IADD R3, R4, 0x1, -R3 ;  /* 0x0000000104037824 */ /* 0x000fe400078e0a03 */
[----:B------:R-:W-:Y:S02]  /*28b0*/  IMAD R13, R5, R8, R13 ;  /* 0x00000008050d7224 */ /* 0x000fe400078e020d */
[----:B------:R-:W-:-:S07]  /*28c0*/  IMAD R10, R3, R2, R10 ;  /* 0x00000002030a7224 */ /* 0x000fce00078e020a */
.L_x_31:
[----:B------:R-:W-:Y:S01]  /*28d0*/  UMOV UR44, UR31 ;  /* 0x0000001f002c7c82 */ /* 0x000fe20008000000 */
[----:B------:R-:W-:Y:S01]  /*28e0*/  PLOP3.LUT P0, PT, PT, PT, PT, 0x80, 0x8 ;  /* 0x000000000008781c */ /* 0x000fe20003f0f070 */
[----:B------:R-:W-:Y:S01]  /*28f0*/  IMAD.IADD R19, R13, 0x1, R78 ;  /* 0x000000010d137824 */ /* 0x000fe200078e024e */
[----:B------:R-:W-:Y:S01]  /*2900*/  LOP3.LUT R12, R12, 0x1, RZ, 0x3c, !PT ;  /* 0x000000010c0c7812 */ /* 0x000fe200078e3cff */
[----:B------:R-:W-:Y:S01]  /*2910*/  IMAD.IADD R16, R10, 0x1, R51 ;  /* 0x000000010a107824 */ /* 0x000fe200078e0233 */
[----:B------:R-:W-:Y:S09]  /*2920*/  @P3 BRA `(.L_x_32) ;  /* 0xffffffe800c03947 */ /* 0x000ff2000383ffff */
[----:B------:R-:W-:Y:S01]  /*2930*/  UIADD3 UR22, UPT, UPT, UR22, 0x30, URZ ;  /* 0x0000003016167890 */ /* 0x000fe2000fffe0ff */
[----:B------:R-:W-:-:S03]  /*2940*/  MOV R3, UR39 ;  /* 0x0000002700037c02 */ /* 0x000fc60008000f00 */
[----:B------:R-:W-:Y:S01]  /*2950*/  ULEA UR4, UR38, UR22, 0x3 ;  /* 0x0000001626047291 */ /* 0x000fe2000f8e18ff */
[----:B------:R-:W-:-:S08]  /*2960*/  SHF.L.U32 R3, R3, 0x1f, RZ ;  /* 0x0000001f03037819 */ /* 0x000fd000000006ff */
[----:B------:R-:W1:Y:S02]  /*2970*/  SYNCS.PHASECHK.TRANS64.TRYWAIT P0, [UR4], R3 ;  /* 0x00000003ff0075a7 */ /* 0x000e640008001104 */
[----:B-1----:R-:W-:Y:S05]  /*2980*/  @!P0 BRA `(.L_x_33) ;  /* 0x0000008800f08947 */ /* 0x002fea0003800000 */
.L_x_166:
[----:B------:R-:W-:-:S04]  /*2990*/  UIADD3 UR6, UPT, UPT, UR38, 0x1, URZ ;  /* 0x0000000126067890 */ /* 0x000fc8000fffe0ff */
[----:B------:R-:W-:-:S04]  /*29a0*/  UISETP.NE.AND UP0, UPT, UR6, 0x6, UPT ;  /* 0x000000060600788c */ /* 0x000fc8000bf05270 */
[----:B------:R-:W-:Y:S02]  /*29b0*/  USEL UR5, URZ, 0x1, UP0 ;  /* 0x00000001ff057887 */ /* 0x000fe40008000000 */
[----:B------:R-:W-:Y:S02]  /*29c0*/  USEL UR6, UR6, URZ, UP0 ;  /* 0x000000ff06067287 */ /* 0x000fe40008000000 */
[----:B------:R-:W-:Y:S02]  /*29d0*/  ULOP3.LUT UR5, UR39, UR5, URZ, 0x3c, !UPT ;  /* 0x0000000527057292 */ /* 0x000fe4000f8e3cff */
[----:B------:R-:W-:-:S04]  /*29e0*/  ULEA UR4, UR6, UR22, 0x3 ;  /* 0x0000001606047291 */ /* 0x000fc8000f8e18ff */
[----:B-1----:R-:W-:-:S04]  /*29f0*/  MOV R3, UR5 ;  /* 0x0000000500037c02 */ /* 0x002fc80008000f00 */
[----:B------:R-:W-:-:S04]  /*2a00*/  SHF.L.U32 R3, R3, 0x1f, RZ ;  /* 0x0000001f03037819 */ /* 0x000fc800000006ff */
[----:B------:R-:W1:Y:S02]  /*2a10*/  SYNCS.PHASECHK.TRANS64.TRYWAIT P0, [UR4], R3 ;  /* 0x00000003ff0075a7 */ /* 0x000e640008001104 */
[----:B-1----:R-:W-:Y:S05]  /*2a20*/  @!P0 BRA `(.L_x_34) ;  /* 0x0000008800e08947 */ /* 0x002fea0003800000 */
.L_x_168:
        /* <DEDUP_REMOVED lines=10> */
.L_x_170:
        /* <DEDUP_REMOVED lines=10> */
.L_x_172:
        /* <DEDUP_REMOVED lines=10> */
.L_x_174:
[----:B------:R-:W-:-:S04]  /*2c10*/  UIADD3 UR6, UPT, UPT, UR6, 0x1, URZ ;  /* 0x0000000106067890 */ /* 0x000fc8000fffe0ff */
[----:B------:R-:W-:-:S04]  /*2c20*/  UISETP.NE.AND UP0, UPT, UR6, 0x6, UPT ;  /* 0x000000060600788c */ /* 0x000fc8000bf05270 */
[----:B------:R-:W-:Y:S02]  /*2c30*/  USEL UR4, URZ, 0x1, UP0 ;  /* 0x00000001ff047887 */ /* 0x000fe40008000000 */
[----:B------:R-:W-:Y:S02]  /*2c40*/  USEL UR6, UR6, URZ, UP0 ;  /* 0x000000ff06067287 */ /* 0x000fe40008000000 */
[----:B------:R-:W-:Y:S02]  /*2c50*/  ULOP3.LUT UR4, UR5, UR4, URZ, 0x3c, !UPT ;  /* 0x0000000405047292 */ /* 0x000fe4000f8e3cff */
[----:B------:R-:W-:-:S04]  /*2c60*/  ULEA UR6, UR6, UR22, 0x3 ;  /* 0x0000001606067291 */ /* 0x000fc8000f8e18ff */
[----:B------:R-:W-:Y:S02]  /*2c70*/  IMAD.U32 R2, RZ, RZ, UR4 ;  /* 0x00000004ff027e24 */ /* 0x000fe4000f8e00ff */
[----:B-1----:R-:W-:-:S03]  /*2c80*/  MOV R0, UR6 ;  /* 0x0000000600007c02 */ /* 0x002fc60008000f00 */
[----:B------:R-:W-:-:S07]  /*2c90*/  SHF.L.U32 R3, R2, 0x1f, RZ ;  /* 0x0000001f02037819 */ /* 0x000fce00000006ff */
.L_x_38:
[----:B-1----:R1:W4:Y:S02]  /*2ca0*/  SYNCS.PHASECHK.TRANS64.TRYWAIT P0, [R0+URZ], R3 ;  /* 0x00000003000075a7 */ /* 0x00232400080011ff */
[----:B----4-:R-:W-:Y:S05]  /*2cb0*/  @!P0 NANOSLEEP.SYNCS 0x989680 ;  /* 0x009896800000895d */ /* 0x010fea0003900000 */
[----:B------:R-:W4:Y:S02]  /*2cc0*/  @!P0 SYNCS.PHASECHK.TRANS64 P0, [R0+URZ], R3 ;  /* 0x00000003000085a7 */ /* 0x000f2400080010ff */
[----:B----4-:R-:W-:Y:S05]  /*2cd0*/  @P0 EXIT ;  /* 0x000000000000094d */ /* 0x010fea0003800000 */
[----:B------:R-:W-:Y:S05]  /*2ce0*/  BRA `(.L_x_38) ;  /* 0xfffffffc00ec7947 */ /* 0x000fea000383ffff */
.L_x_16:
[----:B------:R-:W-:-:S04]  /*2cf0*/  UISETP.NE.AND UP1, UPT, UR45, URZ, UPT ;  /* 0x000000ff2d00728c */ /* 0x000fc8000bf25270 */
[----:B------:R-:W-:-:S09]  /*2d00*/  UISETP.NE.OR UP1, UPT, UR8, 0x1, UP1 ;  /* 0x000000010800788c */ /* 0x000fd20008f25670 */
[----:B------:R-:W-:Y:S05]  /*2d10*/  BRA.U UP1, `(.L_x_39) ;  /* 0x0000000101b07547 */ /* 0x000fea000b800000 */
[----:B------:R-:W-:Y:S01]  /*2d20*/  UMOV UR4, 0x400 ;  /* 0x0000040000047882 */ /* 0x000fe20000000000 */
[----:B------:R-:W-:Y:S01]  /*2d30*/  HFMA2 R3, -RZ, RZ, 0, 5.9604644775390625e-08 ;  /* 0x00000001ff037431 */ /* 0x000fe200000001ff */
[----:B------:R-:W-:Y:S01]  /*2d40*/  ULEA UR45, UR45, UR4, 0x18 ;  /* 0x000000042d2d7291 */ /* 0x000fe2000f8ec0ff */
[----:B------:R-:W-:Y:S01]  /*2d50*/  ISETP.NE.AND P0, PT, R2, RZ, PT ;  /* 0x000000ff0200720c */ /* 0x000fe20003f05270 */
[----:B------:R-:W-:Y:S02]  /*2d60*/  IMAD.MOV.U32 R8, RZ, RZ, RZ ;  /* 0x000000ffff087224 */ /* 0x000fe400078e00ff */
[----:B------:R-:W-:Y:S02]  /*2d70*/  UIADD3 UR6, UPT, UPT, UR45, 0xb8, URZ ;  /* 0x000000b82d067890 */ /* 0x000fe4000fffe0ff */
[----:B------:R-:W-:Y:S02]  /*2d80*/  UIADD3 UR7, UPT, UPT, UR45, 0xb0, URZ ;  /* 0x000000b02d077890 */ /* 0x000fe4000fffe0ff */
[----:B------:R-:W-:-:S12]  /*2d90*/  UPRMT UR6, URZ, 0x654, UR6 ;  /* 0x00000654ff067896 */ /* 0x000fd80008000006 */
.L_x_42:
[----:B------:R-:W-:Y:S01]  /*2da0*/  SHF.L.U32 R7, R3, 0x1f, RZ ;  /* 0x0000001f03077819 */ /* 0x000fe200000006ff */
[----:B------:R-:W-:Y:S02]  /*2db0*/  IMAD.U32 R9, RZ, RZ, UR7 ;  /* 0x00000007ff097e24 */ /* 0x000fe4000f8e00ff */
[----:B------:R-:W-:Y:S01]  /*2dc0*/  @!P0 IMAD.MOV.U32 R5, RZ, RZ, 0x10 ;  /* 0x00000010ff058424 */ /* 0x000fe200078e00ff */
[----:B------:R-:W1:Y:S02]  /*2dd0*/  SYNCS.PHASECHK.TRANS64.TRYWAIT P1, [UR45+0xb8], R7 ;  /* 0x0000b807ff0075a7 */ /* 0x000e64000802112d */
[----:B------:R-:W-:-:S04]  /*2de0*/  PRMT R9, R2, 0x654, R9 ;  /* 0x0000065402097816 */ /* 0x000fc80000000009 */
[----:B------:R-:W-:Y:S01]  /*2df0*/  SEL R0, R9, R0, !P0 ;  /* 0x0000000009007207 */ /* 0x000fe20004000000 */
[----:B-1----:R-:W-:Y:S06]  /*2e00*/  @!P1 BRA `(.L_x_40) ;  /* 0x0000008800489947 */ /* 0x002fec0003800000 */
.L_x_176:
[----:B------:R-:W-:Y:S01]  /*2e10*/  UIADD3 UR4, UPT, UPT, UR45, 0xf0, URZ ;  /* 0x000000f02d047890 */ /* 0x000fe2000fffe0ff */
[----:B------:R2:W-:Y:S01]  /*2e20*/  @!P0 SYNCS.ARRIVE.TRANS64.RED RZ, [R0+URZ], R5 ;  /* 0x0000000500ff89a7 */ /* 0x0005e200080004ff */
[----:B------:R-:W-:Y:S01]  /*2e30*/  UIADD3 UR5, UPT, UPT, UR45, 0xb0, URZ ;  /* 0x000000b02d057890 */ /* 0x000fe2000fffe0ff */
[----:B------:R-:W-:-:S08]  /*2e40*/  LOP3.LUT R3, R3, 0x1, RZ, 0x3c, !PT ;  /* 0x0000000103037812 */ /* 0x000fd000078e3cff */
[----:B------:R-:W-:Y:S06]  /*2e50*/  UGETNEXTWORKID.BROADCAST [UR4], [UR5] ;  /* 0x00000000040073ca */ /* 0x000fec0008000100 */
[----:B--2---:R-:W-:-:S04]  /*2e60*/  SHF.L.U32 R5, R8, 0x1f, RZ ;  /* 0x0000001f08057819 */ /* 0x004fc800000006ff */
[----:B------:R-:W2:Y:S02]  /*2e70*/  SYNCS.PHASECHK.TRANS64.TRYWAIT P1, [UR45+0xb0], R5 ;  /* 0x0000b005ff0075a7 */ /* 0x000ea4000802112d */
[----:B--2---:R-:W-:Y:S05]  /*2e80*/  @!P1 BRA `(.L_x_41) ;  /* 0x0000008800409947 */ /* 0x004fea0003800000 */
.L_x_178:
[----:B-1----:R-:W1:Y:S01]  /*2e90*/  LDS.128 R4, [UR45+0xf0] ;  /* 0x0000f02dff047984 */ /* 0x002e620008000c00 */
[----:B------:R-:W-:Y:S01]  /*2ea0*/  LOP3.LUT R8, R8, 0x1, RZ, 0x3c, !PT ;  /* 0x0000000108087812 */ /* 0x000fe200078e3cff */
[----:B------:R-:W-:Y:S01]  /*2eb0*/  @!PT LDS RZ, [RZ] ;  /* 0x00000000fffff984 */ /* 0x000fe20000000800 */
[----:B------:R-:W-:Y:S01]  /*2ec0*/  @!PT LDS RZ, [RZ] ;  /* 0x00000000fffff984 */ /* 0x000fe20000000800 */
[----:B------:R-:W-:Y:S01]  /*2ed0*/  @!PT LDS RZ, [RZ] ;  /* 0x00000000fffff984 */ /* 0x000fe20000000800 */
[----:B------:R-:W-:Y:S01]  /*2ee0*/  @!PT LDS RZ, [RZ] ;  /* 0x00000000fffff984 */ /* 0x000fe20000000800 */
[----:B------:R2:W-:Y:S06]  /*2ef0*/  MEMBAR.ALL.CTA ;  /* 0x0000000000007992 */ /* 0x0005ec0000008000 */
[----:B--2---:R-:W2:Y:S02]  /*2f00*/  FENCE.VIEW.ASYNC.S ;  /* 0x00000000000073c6 */ /* 0x004ea40000000000 */
[----:B--2---:R-:W-:Y:S01]  /*2f10*/  SYNCS.ARRIVE.TRANS64.RED.A1T0 RZ, [UR6], RZ ;  /* 0x000000ffffff79a7 */ /* 0x004fe20008100406 */
[----:B-1----:R-:W-:-:S13]  /*2f20*/  LOP3.LUT P1, RZ, R6, 0x1, RZ, 0xc0, !PT ;  /* 0x0000000106ff7812 */ /* 0x002fda000782c0ff */
[----:B------:R-:W-:Y:S05]  /*2f30*/  @P1 BRA `(.L_x_42) ;  /* 0xfffffffc00981947 */ /* 0x000fea000383ffff */
[----:B------:R-:W-:-:S04]  /*2f40*/  SHF.L.U32 R0, R3, 0x1f, RZ ;  /* 0x0000001f03007819 */ /* 0x000fc800000006ff */
[----:B------:R-:W1:Y:S02]  /*2f50*/  SYNCS.PHASECHK.TRANS64 P0, [UR45+0xb8], R0 ;  /* 0x0000b800ff0075a7 */ /* 0x000e64000800102d */
[----:B-1----:R-:W-:Y:S05]  /*2f60*/  @P0 EXIT ;  /* 0x000000000000094d */ /* 0x002fea0003800000 */
[----:B------:R-:W-:-:S07]  /*2f70*/  MOV R0, UR45 ;  /* 0x0000002d00007c02 */ /* 0x000fce0008000f00 */
.L_x_43:
[----:B-1----:R-:W-:-:S04]  /*2f80*/  SHF.L.U32 R5, R3, 0x1f, RZ ;  /* 0x0000001f03057819 */ /* 0x002fc800000006ff */
[----:B------:R1:W2:Y:S03]  /*2f90*/  SYNCS.PHASECHK.TRANS64.TRYWAIT P0, [R0+URZ+0xb8], R5 ;  /* 0x0000b805000075a7 */ /* 0x0002a600080011ff */
[----:B--2---:R-:W-:Y:S05]  /*2fa0*/  @!P0 NANOSLEEP.SYNCS 0x989680 ;  /* 0x009896800000895d */ /* 0x004fea0003900000 */
[----:B------:R-:W2:Y:S02]  /*2fb0*/  @!P0 SYNCS.PHASECHK.TRANS64 P0, [R0+URZ+0xb8], R5 ;  /* 0x0000b805000085a7 */ /* 0x000ea400080010ff */
[----:B--2---:R-:W-:Y:S05]  /*2fc0*/  @P0 EXIT ;  /* 0x000000000000094d */ /* 0x004fea0003800000 */
[----:B------:R-:W-:Y:S05]  /*2fd0*/  BRA `(.L_x_43) ;  /* 0xfffffffc00e87947 */ /* 0x000fea000383ffff */
.L_x_39:
[----:B------:R-:W-:-:S09]  /*2fe0*/  UISETP.NE.AND UP1, UPT, UR8, URZ, UPT ;  /* 0x000000ff0800728c */ /* 0x000fd2000bf25270 */
[----:B------:R-:W-:Y:S05]  /*2ff0*/  BRA.U UP1, `(.L_x_44) ;  /* 0x0000000d01787547 */ /* 0x000fea000b800000 */
[----:B------:R-:W-:Y:S01]  /*3000*/  UMOV UR4, 0x40 ;  /* 0x0000004000047882 */ /* 0x000fe20000000000 */
[----:B------:R-:W-:Y:S01]  /*3010*/  NOP ;  /* 0x0000000000007918 */ /* 0x000fe20000000000 */
[----:B------:R-:W-:Y:S01]  /*3020*/  ULEA UR4, UR45, UR4, 0x18 ;  /* 0x000000042d047291 */ /* 0x000fe2000f8ec0ff */
[----:B------:R-:W-:Y:S02]  /*3030*/  UMOV UR5, 0x400 ;  /* 0x0000040000057882 */ /* 0x000fe40000000000 */
[----:B------:R-:W-:-:S06]  /*3040*/  ULEA UR45, UR45, UR5, 0x18 ;  /* 0x000000052d2d7291 */ /* 0x000fcc000f8ec0ff */
[----:B------:R-:W1:Y:S02]  /*3050*/  LDS.U8 R0, [UR4+0x1c] ;  /* 0x00001c04ff007984 */ /* 0x000e640008000000 */
[----:B-1----:R-:W-:-:S13]  /*3060*/  ISETP.NE.AND P0, PT, R0, RZ, PT ;  /* 0x000000ff0000720c */ /* 0x002fda0003f05270 */
[----:B------:R-:W-:Y:S05]  /*3070*/  @P0 BRA `(.L_x_45) ;  /* 0x0000000000580947 */ /* 0x000fea0003800000 */
[----:B------:R-:W-:-:S13]  /*3080*/  ELECT P0, URZ, PT ;  /* 0x0000000000ff782f */ /* 0x000fda0003800000 */
[----:B------:R-:W-:Y:S05]  /*3090*/  @!P0 BRA `(.L_x_46) ;  /* 0x0000000000608947 */ /* 0x000fea0003800000 */
[----:B------:R-:W-:Y:S01]  /*30a0*/  UMOV UR5, 0x10 ;  /* 0x0000001000057882 */ /* 0x000fe20000000000 */
[----:B------:R-:W-:Y:S01]  /*30b0*/  HFMA2 R0, -RZ, RZ, 0, 5.9604644775390625e-08 ;  /* 0x00000001ff007431 */ /* 0x000fe200000001ff */
[----:B------:R-:W-:-:S03]  /*30c0*/  MOV R2, 0xffff ;  /* 0x0000ffff00027802 */ /* 0x000fc60000000f00 */
[----:B------:R-:W-:Y:S04]  /*30d0*/  DEPBAR.LE SB1, 0x36 ;  /* 0x00009d800000791a */ /* 0x000fe80000000000 */
[----:B------:R-:W1:Y:S02]  /*30e0*/  UTCATOMSWS.FIND_AND_SET.ALIGN UP0, UR5, UR5 ;  /* 0x00000005000575e3 */ /* 0x000e640008000800 */
[----:B-1----:R-:W-:Y:S01]  /*30f0*/  MOV R3, UR5 ;  /* 0x0000000500037c02 */ /* 0x002fe20008000f00 */
[----:B------:R-:W-:Y:S06]  /*3100*/  BRA.U UP0, `(.L_x_47) ;  /* 0x0000000100187547 */ /* 0x000fec000b800000 */
.L_x_48:
[----:B------:R-:W-:Y:S05]  /*3110*/  NANOSLEEP 0x64 ;  /* 0x000000640000795d */ /* 0x000fea0003800000 */
[----:B------:R-:W-:-:S05]  /*3120*/  UMOV UR5, 0x10 ;  /* 0x0000001000057882 */ /* 0x000fca0000000000 */
[----:B------:R-:W-:Y:S04]  /*3130*/  DEPBAR.LE SB1, 0x36 ;  /* 0x00009d800000791a */ /* 0x000fe80000000000 */
[----:B------:R-:W1:Y:S02]  /*3140*/  UTCATOMSWS.FIND_AND_SET.ALIGN UP0, UR5, UR5 ;  /* 0x00000005000575e3 */ /* 0x000e640008000800 */
[----:B-1----:R-:W-:Y:S01]  /*3150*/  MOV R3, UR5 ;  /* 0x0000000500037c02 */ /* 0x002fe20008000f00 */
[----:B------:R-:W-:Y:S05]  /*3160*/  BRA.U !UP0, `(.L_x_48) ;  /* 0xfffffffd08e87547 */ /* 0x000fea000b83ffff */
.L_x_47:
[-C--:B------:R-:W-:Y:S02]  /*3170*/  SHF.L.U32 R2, R2, R3.reuse, RZ ;  /* 0x0000000302027219 */ /* 0x080fe400000006ff */
[----:B------:R-:W-:Y:S01]  /*3180*/  SHF.L.U32 R0, R0, R3, RZ ;  /* 0x0000000300007219 */ /* 0x000fe200000006ff */
[----:B------:R-:W-:Y:S02]  /*3190*/  IMAD.SHL.U32 R3, R3, 0x20, RZ ;  /* 0x0000002003037824 */ /* 0x000fe400078e00ff */
[----:B------:R1:W-:Y:S04]  /*31a0*/  ATOMS.OR RZ, [UR4+0x14], R2 ;  /* 0x00001402ffff798c */ /* 0x0003e8000b000004 */
[----:B------:R1:W-:Y:S04]  /*31b0*/  ATOMS.OR RZ, [UR4+0x18], R0 ;  /* 0x00001800ffff798c */ /* 0x0003e8000b000004 */
[----:B------:R1:W-:Y:S01]  /*31c0*/  STS [UR45+0x100], R3 ;  /* 0x00010003ff007988 */ /* 0x0003e2000800082d */
[----:B------:R-:W-:Y:S05]  /*31d0*/  BRA `(.L_x_46) ;  /* 0x0000000000107947 */ /* 0x000fea0003800000 */
.L_x_45:
[----:B------:R-:W-:Y:S02]  /*31e0*/  MOV R0, 0xffffffff ;  /* 0xffffffff00007802 */ /* 0x000fe40000000f00 */
[----:B------:R-:W-:-:S03]  /*31f0*/  MOV R2, 0x3220 ;  /* 0x0000322000027802 */ /* 0x000fc60000000f00 */
[----:B------:R1:W-:Y:S04]  /*3200*/  STS [UR45+0x100], R0 ;  /* 0x00010000ff007988 */ /* 0x0003e8000800082d */
[----:B-1-3-5:R-:W-:Y:S05]  /*3210*/  CALL.REL.NOINC `($__internal_1_$__cuda_sm10x_tcgen05_guardrail_trap_phase_invalid_during_alloc) ;  /* 0x0000009000007944 */ /* 0x02afea0003c00000 */
.L_x_46:
[----:B------:R-:W-:Y:S05]  /*3220*/  WARPSYNC.ALL ;  /* 0x0000000000007948 */ /* 0x000fea0003800000 */
[----:B------:R-:W2:Y:S01]  /*3230*/  S2UR UR6, SR_CgaCtaId ;  /* 0x00000000000679c3 */ /* 0x000ea20000008800 */
[----:B------:R-:W-:Y:S01]  /*3240*/  UMOV UR4, 0x400 ;  /* 0x0000040000047882 */ /* 0x000fe20000000000 */
[----:B------:R-:W-:-:S06]  /*3250*/  NOP ;  /* 0x0000000000007918 */ /* 0x000fcc0000000000 */
[----:B------:R-:W-:Y:S06]  /*3260*/  BAR.ARV 0x6, 0xa0 ;  /* 0x0182800000007b1d */ /* 0x000fec0000002000 */
[----:B------:R-:W-:Y:S01]  /*3270*/  IMAD.MOV.U32 R8, RZ, RZ, 0x1 ;  /* 0x00000001ff087424 */ /* 0x000fe200078e00ff */
[----:B------:R-:W-:Y:S01]  /*3280*/  UMOV UR15, URZ ;  /* 0x000000ff000f7c82 */ /* 0x000fe20008000000 */
[----:B------:R-:W-:Y:S01]  /*3290*/  UMOV UR14, URZ ;  /* 0x000000ff000e7c82 */ /* 0x000fe20008000000 */
[----:B------:R-:W-:Y:S01]  /*32a0*/  UMOV UR24, 0x0 ;  /* 0x0000000000187882 */ /* 0x000fe20000000000 */
[----:B------:R-:W-:Y:S01]  /*32b0*/  UMOV UR25, 0x8210910 ;  /* 0x0821091000197882 */ /* 0x000fe20000000000 */
[----:B------:R-:W-:Y:S01]  /*32c0*/  UMOV UR22, 0x0 ;  /* 0x0000000000167882 */ /* 0x000fe20000000000 */
[----:B------:R-:W-:Y:S01]  /*32d0*/  UMOV UR23, 0x8210910 ;  /* 0x0821091000177882 */ /* 0x000fe20000000000 */
[----:B------:R-:W-:Y:S01]  /*32e0*/  UMOV UR20, 0x0 ;  /* 0x0000000000147882 */ /* 0x000fe20000000000 */
[----:B------:R-:W-:Y:S01]  /*32f0*/  UMOV UR21, 0x8210910 ;  /* 0x0821091000157882 */ /* 0x000fe20000000000 */
[----:B------:R-:W-:Y:S01]  /*3300*/  UMOV UR18, 0x0 ;  /* 0x0000000000127882 */ /* 0x000fe20000000000 */
[----:B--2---:R-:W-:Y:S01]  /*3310*/  ULEA UR6, UR6, UR4, 0x18 ;  /* 0x0000000406067291 */ /* 0x004fe2000f8ec0ff */
[----:B------:R-:W2:Y:S03]  /*3320*/  LDCU.64 UR4, c[0x0][0x388] ;  /* 0x00007100ff0477ac */ /* 0x000ea60008000a00 */
[----:B------:R-:W-:-:S02]  /*3330*/  UIADD3 UR9, UPT, UPT, UR6, 0x8400, URZ ;  /* 0x0000840006097890 */ /* 0x000fc4000fffe0ff */
[----:B------:R-:W-:-:S03]  /*3340*/  UIADD3 UR10, UPT, UPT, UR6, 0x20400, URZ ;  /* 0x00020400060a7890 */ /* 0x000fc6000fffe0ff */
[----:B------:R-:W1:Y:S01]  /*3350*/  LDS R9, [UR6+0x100] ;  /* 0x00010006ff097984 */ /* 0x000e620008000800 */
[----:B------:R-:W-:Y:S02]  /*3360*/  USHF.R.U32.HI UR9, URZ, 0x4, UR9 ;  /* 0x00000004ff097899 */ /* 0x000fe40008011609 */
[----:B------:R-:W-:Y:S02]  /*3370*/  USHF.R.U32.HI UR10, URZ, 0x4, UR10 ;  /* 0x00000004ff0a7899 */ /* 0x000fe4000801160a */
[----:B------:R-:W-:Y:S02]  /*3380*/  ULOP3.LUT UR9, UR9, 0x3fff, URZ, 0xc0, !UPT ;  /* 0x00003fff09097892 */ /* 0x000fe4000f8ec0ff */
[----:B------:R-:W-:Y:S02]  /*3390*/  ULOP3.LUT UR10, UR10, 0x3fff, URZ, 0xc0, !UPT ;  /* 0x00003fff0a0a7892 */ /* 0x000fe4000f8ec0ff */
[----:B------:R-:W-:Y:S02]  /*33a0*/  ULOP3.LUT UR9, UR9, 0x10000, URZ, 0xfc, !UPT ;  /* 0x0001000009097892 */ /* 0x000fe4000f8efcff */
[----:B--2---:R-:W-:-:S02]  /*33b0*/  UIADD3 UR7, UPT, UPT, UR4, 0x1f, URZ ;  /* 0x0000001f04077890 */ /* 0x004fc4000fffe0ff */
[----:B------:R-:W-:Y:S02]  /*33c0*/  ULOP3.LUT UR10, UR10, 0x1000000, URZ, 0xfc, !UPT ;  /* 0x010000000a0a7892 */ /* 0x000fe4000f8efcff */
[----:B------:R-:W-:Y:S01]  /*33d0*/  USHF.R.S32.HI UR4, URZ, 0x1f, UR7 ;  /* 0x0000001fff047899 */ /* 0x000fe20008011407 */
[----:B------:R-:W-:-:S03]  /*33e0*/  UMOV UR19, 0x8210910 ;  /* 0x0821091000137882 */ /* 0x000fc60000000000 */
[----:B------:R-:W-:-:S04]  /*33f0*/  ULEA.HI UR7, UR4, UR7, URZ, 0x5 ;  /* 0x0000000704077291 */ /* 0x000fc8000f8f28ff */
[----:B------:R-:W-:-:S03]  /*3400*/  USHF.R.S32.HI UR7, URZ, 0x5, UR7 ;  /* 0x00000005ff077899 */ /* 0x000fc60008011407 */
[----:B------:R-:W2:Y:S01]  /*3410*/  LDCU UR4, c[0x0][0x390] ;  /* 0x00007200ff0477ac */ /* 0x000ea20008000800 */
[----:B------:R-:W-:Y:S02]  /*3420*/  UIMAD UR7, UR7, UR5, URZ ;  /* 0x00000005070772a4 */ /* 0x000fe4000f8e02ff */
[----:B------:R-:W-:-:S04]  /*3430*/  UIADD3 UR5, UPT, UPT, UR6, 0xb8, URZ ;  /* 0x000000b806057890 */ /* 0x000fc8000fffe0ff */
[----:B------:R-:W-:Y:S01]  /*3440*/  UPRMT UR5, URZ, 0x654, UR5 ;  /* 0x00000654ff057896 */ /* 0x000fe20008000005 */
[C---:B-1----:R-:W-:Y:S01]  /*3450*/  VIADD R3, R9.reuse, 0x80 ;  /* 0x0000008009037836 */ /* 0x042fe20000000000 */
[----:B------:R-:W-:Y:S01]  /*3460*/  LOP3.LUT R2, R9, 0xffff, RZ, 0xc0, !PT ;  /* 0x0000ffff09027812 */ /* 0x000fe200078ec0ff */
[----:B--2---:R-:W-:-:S03]  /*3470*/  UIMAD UR4, UR7, UR4, URZ ;  /* 0x00000004070472a4 */ /* 0x004fc6000f8e02ff */
[----:B------:R-:W-:Y:S01]  /*3480*/  LOP3.LUT R3, R3, 0xffff, RZ, 0xc0, !PT ;  /* 0x0000ffff03037812 */ /* 0x000fe200078ec0ff */
[----:B------:R-:W-:-:S04]  /*3490*/  UIADD3 UR16, UPT, UPT, UR4, -0x1, URZ ;  /* 0xffffffff04107890 */ /* 0x000fc8000fffe0ff */
[----:B------:R1:W-:Y:S01]  /*34a0*/  STL.64 [R1], R2 ;  /* 0x0000000201007387 */ /* 0x0003e20000100a00 */
[----:B------:R-:W-:Y:S01]  /*34b0*/  UISETP.GE.AND UP2, UPT, UR4, 0x1, UPT ;  /* 0x000000010400788c */ /* 0x000fe2000bf46270 */
[----:B-1----:R-:W-:-:S10]  /*34c0*/  CS2R R2, SRZ ;  /* 0x0000000000027805 */ /* 0x002fd4000001ff00 */
.L_x_55:
[----:B-1----:R-:W-:-:S04]  /*34d0*/  SHF.L.U32 R5, R3, 0x1f, RZ ;  /* 0x0000001f03057819 */ /* 0x002fc800000006ff */
[----:B------:R-:W1:Y:S02]  /*34e0*/  SYNCS.PHASECHK.TRANS64.TRYWAIT P0, [UR6+0xb0], R5 ;  /* 0x0000b005ff0075a7 */ /* 0x000e640008001106 */
[----:B-12-4-:R-:W-:Y:S05]  /*34f0*/  @!P0 BRA `(.L_x_49) ;  /* 0x0000008000bc8947 */ /* 0x016fea0003800000 */
.L_x_180:
[----:B-1----:R-:W1:Y:S01]  /*3500*/  LDS.128 R4, [UR6+0xf0] ;  /* 0x0000f006ff047984 */ /* 0x002e620008000c00 */
[----:B------:R-:W-:Y:S01]  /*3510*/  ULEA UR8, UR15, UR6, 0x3 ;  /* 0x000000060f087291 */ /* 0x000fe2000f8e18ff */
[----:B------:R-:W-:Y:S01]  /*3520*/  SHF.L.U32 R0, R8, 0x1f, RZ ;  /* 0x0000001f08007819 */ /* 0x000fe200000006ff */
[----:B------:R-:W-:Y:S01]  /*3530*/  @!PT LDS RZ, [RZ] ;  /* 0x00000000fffff984 */ /* 0x000fe20000000800 */
[----:B------:R-:W-:Y:S01]  /*3540*/  @!PT LDS RZ, [RZ] ;  /* 0x00000000fffff984 */ /* 0x000fe20000000800 */
[----:B------:R-:W-:Y:S01]  /*3550*/  @!PT LDS RZ, [RZ] ;  /* 0x00000000fffff984 */ /* 0x000fe20000000800 */
[----:B------:R-:W-:Y:S01]  /*3560*/  @!PT LDS RZ, [RZ] ;  /* 0x00000000fffff984 */ /* 0x000fe20000000800 */
[----:B------:R2:W-:Y:S06]  /*3570*/  MEMBAR.ALL.CTA ;  /* 0x0000000000007992 */ /* 0x0005ec0000008000 */
[----:B--2---:R-:W2:Y:S02]  /*3580*/  FENCE.VIEW.ASYNC.S ;  /* 0x00000000000073c6 */ /* 0x004ea40000000000 */
[----:B--2---:R-:W-:Y:S01]  /*3590*/  SYNCS.ARRIVE.TRANS64.RED.A1T0 RZ, [UR5], RZ ;  /* 0x000000ffffff79a7 */ /* 0x004fe20008100405 */
[----:B------:R-:W2:Y:S01]  /*35a0*/  SYNCS.PHASECHK.TRANS64.TRYWAIT P0, [UR8+0xd0], R0 ;  /* 0x0000d000ff0075a7 */ /* 0x000ea20008001108 */
[----:B-1----:R-:W-:Y:S01]  /*35b0*/  LOP3.LUT P3, RZ, R6, 0x1, RZ, 0xc0, !PT ;  /* 0x0000000106ff7812 */ /* 0x002fe2000786c0ff */
[----:B--2---:R-:W-:-:S12]  /*35c0*/  @!P0 BRA `(.L_x_50) ;  /* 0x0000008000a08947 */ /* 0x004fd80003800000 */
.L_x_182:
[----:B------:R-:W-:Y:S05]  /*35d0*/  BRA.U !UP2, `(.L_x_51) ;  /* 0x000000010af07547 */ /* 0x000fea000b800000 */
[----:B-1----:R-:W-:Y:S01]  /*35e0*/  IMAD.U32 R0, RZ, RZ, UR15 ;  /* 0x0000000fff007e24 */ /* 0x002fe2000f8e00ff */
[----:B------:R-:W-:-:S04]  /*35f0*/  ULEA UR4, UR14, UR6, 0x3 ;  /* 0x000000060e047291 */ /* 0x000fc8000f8e18ff */
[----:B------:R-:W-:Y:S02]  /*3600*/  LEA R4, R0, R1, 0x2 ;  /* 0x0000000100047211 */ /* 0x000fe400078e10ff */
[----:B------:R-:W-:-:S04]  /*3610*/  SHF.L.U32 R0, R2, 0x1f, RZ ;  /* 0x0000001f02007819 */ /* 0x000fc800000006ff */
[----:B------:R-:W5:Y:S01]  /*3620*/  LDL R4, [R4] ;  /* 0x0000000004047983 */ /* 0x000f620000100800 */
[----:B------:R1:W2:Y:S01]  /*3630*/  SYNCS.PHASECHK.TRANS64.TRYWAIT P2, [UR4], R0 ;  /* 0x00000000ff0075a7 */ /* 0x0002a20008041104 */
[----:B------:R-:W-:Y:S01]  /*3640*/  UPLOP3.LUT UP3, UPT, UPT, UPT, UPT, 0x40, 0x4 ;  /* 0x000000000004789c */ /* 0x000fe20003f6e870 */
[----:B------:R-:W-:Y:S01]  /*3650*/  UMOV UR13, UR16 ;  /* 0x00000010000d7c82 */ /* 0x000fe20008000000 */
[----:B------:R-:W-:-:S09]  /*3660*/  UMOV UR12, UR14 ;  /* 0x0000000e000c7c82 */ /* 0x000fd20008000000 */
.L_x_54:
[----:B----4-:R-:W-:Y:S01]  /*3670*/  ULEA UR7, UR12, UR6, 0x3 ;  /* 0x000000060c077291 */ /* 0x010fe2000f8e18ff */
[----:B-12---:R-:W-:Y:S11]  /*3680*/  @P2 BRA `(.L_x_52) ;  /* 0x00000000000c2947 */ /* 0x006ff60003800000 */
[----:B------:R-:W-:Y:S04]  /*3690*/  SHF.L.U32 R5, R2, 0x1f, RZ ;  /* 0x0000001f02057819 */ /* 0x000fe800000006ff */
[----:B------:R-:W2:Y:S02]  /*36a0*/  SYNCS.PHASECHK.TRANS64.TRYWAIT P0, [UR7], R5 ;  /* 0x00000005ff0075a7 */ /* 0x000ea40008001107 */
[----:B--2---:R-:W-:Y:S05]  /*36b0*/  @!P0 BRA `(.L_x_53) ;  /* 0x00000080007c8947 */ /* 0x004fea0003800000 */
.L_x_52:
[----:B------:R-:W-:Y:S01]  /*36c0*/  UISETP.NE.AND UP0, UPT, UR13, URZ, UPT ;  /* 0x000000ff0d00728c */ /* 0x000fe2000bf05270 */
[----:B------:R-:W-:Y:S01]  /*36d0*/  PLOP3.LUT P2, PT, PT, PT, PT, 0x80, 0x8 ;  /* 0x000000000008781c */ /* 0x000fe20003f4f070 */
[----:B------:R-:W-:Y:S01]  /*36e0*/  UIADD3 UR14, UPT, UPT, UR12, 0x1, URZ ;  /* 0x000000010c0e7890 */ /* 0x000fe2000fffe0ff */
[----:B------:R-:W-:Y:S03]  /*36f0*/  ELECT P1, URZ, PT ;  /* 0x0000000000ff782f */ /* 0x000fe60003820000 */
[----:B------:R-:W-:Y:S01]  /*3700*/  UISETP.NE.AND UP1, UPT, UR14, 0x6, UPT ;  /* 0x000000060e00788c */ /* 0x000fe2000bf25270 */
[----:B------:R-:W-:Y:S01]  /*3710*/  PLOP3.LUT P0, PT, PT, PT, UP0, 0x80, 0x8 ;  /* 0x000000000008781c */ /* 0x000fe20003f0f008 */
[----:B------:R-:W-:Y:S02]  /*3720*/  ULEA UR26, UR12, UR10, 0xa ;  /* 0x0000000a0c1a7291 */ /* 0x000fe4000f8e50ff */
[----:B------:R-:W-:Y:S02]  /*3730*/  USEL UR11, URZ, 0x1, UP1 ;  /* 0x00000001ff0b7887 */ /* 0x000fe40008800000 */
[----:B------:R-:W-:Y:S02]  /*3740*/  USEL UR14, UR14, URZ, UP1 ;  /* 0x000000ff0e0e7287 */ /* 0x000fe40008800000 */
[----:B------:R-:W-:Y:S02]  /*3750*/  ULEA UR28, UR12, UR9, 0xa ;  /* 0x000000090c1c7291 */ /* 0x000fe4000f8e50ff */
[----:B------:R-:W-:Y:S01]  /*3760*/  @UP0 ULEA UR4, UR14, UR6, 0x3 ;  /* 0x000000060e040291 */ /* 0x000fe2000f8e18ff */
[----:B------:R-:W-:Y:S01]  /*3770*/  LOP3.LUT R2, R2, UR11, RZ, 0x3c, !PT ;  /* 0x0000000b02027c12 */ /* 0x000fe2000f8e3cff */
[----:B------:R-:W-:Y:S02]  /*3780*/  UIADD3 UR36, UPT, UPT, UR26, 0x40, URZ ;  /* 0x000000401a247890 */ /* 0x000fe4000fffe0ff */
[----:B------:R-:W-:Y:S01]  /*3790*/  UIADD3 UR34, UPT, UPT, UR28, 0x2, URZ ;  /* 0x000000021c227890 */ /* 0x000fe2000fffe0ff */
[----:B-1----:R-:W-:Y:S01]  /*37a0*/  @P0 SHF.L.U32 R0, R2, 0x1f, RZ ;  /* 0x0000001f02000819 */ /* 0x002fe200000006ff */
[----:B------:R-:W-:Y:S02]  /*37b0*/  UIADD3 UR32, UPT, UPT, UR26, 0x80, URZ ;  /* 0x000000801a207890 */ /* 0x000fe4000fffe0ff */
[----:B------:R-:W-:Y:S01]  /*37c0*/  UIADD3 UR30, UPT, UPT, UR28, 0x4, URZ ;  /* 0x000000041c1e7890 */ /* 0x000fe2000fffe0ff */
[----:B------:R4:W1:Y:S01]  /*37d0*/  @P0 SYNCS.PHASECHK.TRANS64.TRYWAIT P2, [UR4], R0 ;  /* 0x00000000ff0005a7 */ /* 0x0008620008041104 */
[----:B------:R-:W-:Y:S02]  /*37e0*/  ELECT P0, URZ, PT ;  /* 0x0000000000ff782f */ /* 0x000fe40003800000 */
[C---:B-----5:R-:W-:Y:S01]  /*37f0*/  @P1 R2UR.BROADCAST UR4, R4.reuse ;  /* 0x00000000040412ca */ /* 0x060fe200008e0000 */
[----:B------:R-:W-:Y:S10]  /*3800*/  UIADD3 UR7, UPT, UPT, UR7, 0x30, URZ ;  /* 0x0000003007077890 */ /* 0x000ff4000fffe0ff */
[C---:B------:R-:W-:Y:S02]  /*3810*/  @P0 R2UR.BROADCAST UR11, R4.reuse ;  /* 0x00000000040b02ca */ /* 0x040fe400008e0000 */
[----:B------:R-:W-:Y:S01]  /*3820*/  ELECT P0, URZ, PT ;  /* 0x0000000000ff782f */ /* 0x000fe20003800000 */
[----:B------:R-:W-:Y:S01]  /*3830*/  UMOV UR27, 0x20004020 ;  /* 0x20004020001b7882 */ /* 0x000fe20000000000 */
[----:B------:R-:W-:Y:S01]  /*3840*/  UMOV UR29, 0x40004040 ;  /* 0x40004040001d7882 */ /* 0x000fe20000000000 */
[----:B------:R-:W-:Y:S01]  /*3850*/  UMOV UR37, 0x20004020 ;  /* 0x2000402000257882 */ /* 0x000fe20000000000 */
[----:B------:R-:W-:Y:S01]  /*3860*/  UMOV UR35, 0x40004040 ;  /* 0x4000404000237882 */ /* 0x000fe20000000000 */
[----:B------:R-:W-:Y:S01]  /*3870*/  UMOV UR33, 0x20004020 ;  /* 0x2000402000217882 */ /* 0x000fe20000000000 */
[----:B------:R-:W-:Y:S01]  /*3880*/  UMOV UR31, 0x40004040 ;  /* 0x40004040001f7882 */ /* 0x000fe20000000000 */
[----:B------:R-:W-:Y:S01]  /*3890*/  UMOV UR12, UR14 ;  /* 0x0000000e000c7c82 */ /* 0x000fe20008000000 */
[----:B------:R2:W-:Y:S01]  /*38a0*/  UTCHMMA gdesc[UR28], gdesc[UR26], tmem[UR4], tmem[UR24], idesc[UR25], UP3 ;  /* 0x00ff181a1c0075ea */ /* 0x0005e20009800004 */
[----:B------:R-:W-:Y:S02]  /*38b0*/  UPLOP3.LUT UP3, UPT, UPT, UPT, UPT, 0x80, 0x8 ;  /* 0x000000000008789c */ /* 0x000fe40003f6f070 */
[----:B------:R3:W-:Y:S01]  /*38c0*/  UTCHMMA gdesc[UR34], gdesc[UR36], tmem[UR11], tmem[UR22], idesc[UR23], UPT ;  /* 0x00ff1624220075ea */ /* 0x0007e2000b80000b */
[----:B--2---:R-:W-:Y:S01]  /*38d0*/  UIADD3 UR26, UPT, UPT, UR26, 0xc0, URZ ;  /* 0x000000c01a1a7890 */ /* 0x004fe2000fffe0ff */
[C---:B------:R-:W-:Y:S02]  /*38e0*/  @P0 R2UR.BROADCAST UR4, R4.reuse ;  /* 0x00000000040402ca */ /* 0x040fe400008e0000 */
[----:B------:R-:W-:Y:S11]  /*38f0*/  ELECT P0, URZ, PT ;  /* 0x0000000000ff782f */ /* 0x000ff60003800000 */
[----:B------:R-:W-:Y:S02]  /*3900*/  @!UPT UIADD3 URZ, UPT, UPT, URZ, URZ, URZ ;  /* 0x000000fffffff290 */ /* 0x000fe4000fffe0ff */
[----:B---3--:R-:W-:Y:S01]  /*3910*/  @P0 R2UR.BROADCAST UR11, R4 ;  /* 0x00000000040b02ca */ /* 0x008fe200008e0000 */
[----:B------:R-:W-:Y:S01]  /*3920*/  UIADD3 UR28, UPT, UPT, UR28, 0x6, URZ ;  /* 0x000000061c1c7890 */ /* 0x000fe2000fffe0ff */
[----:B------:R2:W-:Y:S11]  /*3930*/  UTCHMMA gdesc[UR30], gdesc[UR32], tmem[UR4], tmem[UR20], idesc[UR21], UPT ;  /* 0x00ff14201e0075ea */ /* 0x0005f6000b800004 */
[----:B------:R4:W-:Y:S01]  /*3940*/  UTCHMMA gdesc[UR28], gdesc[UR26], tmem[UR11], tmem[UR18], idesc[UR19], UPT ;  /* 0x00ff121a1c0075ea */ /* 0x0009e2000b80000b */
[----:B------:R4:W-:Y:S01]  /*3950*/  UTCBAR [UR7], URZ ;  /* 0x000000ff070073e9 */ /* 0x0009e200080000ff */
[----:B--2---:R-:W-:Y:S02]  /*3960*/  UIADD3 UR4, UPT, UPT, UR13, 0x1, URZ ;  /* 0x000000010d047890 */ /* 0x004fe4000fffe0ff */
[----:B------:R-:W-:Y:S02]  /*3970*/  UIADD3 UR13, UPT, UPT, UR13, -0x1, URZ ;  /* 0xffffffff0d0d7890 */ /* 0x000fe4000fffe0ff */
[----:B------:R-:W-:Y:S09]  /*3980*/  UISETP.GT.U32.AND UP0, UPT, UR4, 0x1, UPT ;  /* 0x000000010400788c */ /* 0x000ff2000bf04070 */
[----:B------:R-:W-:Y:S05]  /*3990*/  BRA.U UP0, `(.L_x_54) ;  /* 0xfffffffd00347547 */ /* 0x000fea000b83ffff */
.L_x_51:
[----:B------:R-:W-:Y:S01]  /*39a0*/  UIADD3 UR15, UPT, UPT, UR15, 0x1, URZ ;  /* 0x000000010f0f7890 */ /* 0x000fe2000fffe0ff */
[----:B------:R-:W-:Y:S01]  /*39b0*/  LOP3.LUT R3, R3, 0x1, RZ, 0x3c, !PT ;  /* 0x0000000103037812 */ /* 0x000fe200078e3cff */
[----:B------:R-:W-:Y:S02]  /*39c0*/  UIADD3 UR8, UPT, UPT, UR8, 0xc0, URZ ;  /* 0x000000c008087890 */ /* 0x000fe4000fffe0ff */
[----:B------:R-:W-:-:S04]  /*39d0*/  UISETP.NE.AND UP0, UPT, UR15, 0x2, UPT ;  /* 0x000000020f00788c */ /* 0x000fc8000bf05270 */
[----:B------:R-:W-:Y:S02]  /*39e0*/  USEL UR4, URZ, 0x1, UP0 ;  /* 0x00000001ff047887 */ /* 0x000fe40008000000 */
[----:B------:R-:W-:Y:S01]  /*39f0*/  USEL UR15, UR15, URZ, UP0 ;  /* 0x000000ff0f0f7287 */ /* 0x000fe20008000000 */
[----:B------:R2:W-:Y:S03]  /*3a00*/  UTCBAR [UR8], URZ ;  /* 0x000000ff080073e9 */ /* 0x0005e600080000ff */
[----:B------:R-:W-:Y:S01]  /*3a10*/  LOP3.LUT R8, R8, UR4, RZ, 0x3c, !PT ;  /* 0x0000000408087c12 */ /* 0x000fe2000f8e3cff */
[----:B------:R-:W-:Y:S07]  /*3a20*/  @P3 BRA `(.L_x_55) ;  /* 0xfffffff800a83947 */ /* 0x000fee000383ffff */
[----:B------:R-:W3:Y:S01]  /*3a30*/  S2UR UR4, SR_CgaCtaId ;  /* 0x00000000000479c3 */ /* 0x000ee20000008800 */
[----:B------:R-:W-:Y:S01]  /*3a40*/  ELECT P0, URZ, PT ;  /* 0x0000000000ff782f */ /* 0x000fe20003800000 */
[----:B-1--4-:R-:W-:Y:S01]  /*3a50*/  IMAD.MOV.U32 R0, RZ, RZ, 0x1 ;  /* 0x00000001ff007424 */ /* 0x012fe200078e00ff */
[----:B------:R-:W-:Y:S01]  /*3a60*/  UIADD3 UR6, UPT, UPT, UR6, 0xd0, URZ ;  /* 0x000000d006067890 */ /* 0x000fe2000fffe0ff */
[----:B------:R-:W-:Y:S01]  /*3a70*/  SHF.L.U32 R3, R8, 0x1f, RZ ;  /* 0x0000001f08037819 */ /* 0x000fe200000006ff */
[----:B------:R-:W-:-:S03]  /*3a80*/  UMOV UR5, 0x40 ;  /* 0x0000004000057882 */ /* 0x000fc60000000000 */
[----:B------:R-:W-:Y:S01]  /*3a90*/  UVIRTCOUNT.DEALLOC.SMPOOL 0x80 ;  /* 0x000000800000784c */ /* 0x000fe20000000000 */
[----:B---3--:R-:W-:Y:S02]  /*3aa0*/  ULEA UR4, UR4, UR5, 0x18 ;  /* 0x0000000504047291 */ /* 0x008fe4000f8ec0ff */
[----:B------:R-:W-:-:S07]  /*3ab0*/  ULEA UR5, UR15, UR6, 0x3 ;  /* 0x000000060f057291 */ /* 0x000fce000f8e18ff */
[----:B------:R1:W-:Y:S02]  /*3ac0*/  @P0 STS.U8 [UR4+0x1c], R0 ;  /* 0x00001c00ff000988 */ /* 0x0003e40008000004 */
[----:B------:R-:W3:Y:S02]  /*3ad0*/  SYNCS.PHASECHK.TRANS64.TRYWAIT P0, [UR5], R3 ;  /* 0x00000003ff0075a7 */ /* 0x000ee40008001105 */
[----:B-1-3--:R-:W-:Y:S05]  /*3ae0*/  @!P0 BRA `(.L_x_56) ;  /* 0x0000007c00888947 */ /* 0x00afea0003800000 */
.L_x_185:
[----:B------:R-:W-:-:S04]  /*3af0*/  UIADD3 UR7, UPT, UPT, UR15, 0x1, URZ ;  /* 0x000000010f077890 */ /* 0x000fc8000fffe0ff */
[----:B------:R-:W-:-:S04]  /*3b00*/  UISETP.NE.AND UP0, UPT, UR7, 0x2, UPT ;  /* 0x000000020700788c */ /* 0x000fc8000bf05270 */
[----:B------:R-:W-:Y:S02]  /*3b10*/  USEL UR5, URZ, 0x1, UP0 ;  /* 0x00000001ff057887 */ /* 0x000fe40008000000 */
[----:B------:R-:W-:-:S04]  /*3b20*/  USEL UR7, UR7, URZ, UP0 ;  /* 0x000000ff07077287 */ /* 0x000fc80008000000 */
[----:B------:R-:W-:Y:S01]  /*3b30*/  ULEA UR7, UR7, UR6, 0x3 ;  /* 0x0000000607077291 */ /* 0x000fe2000f8e18ff */
[----:B-1----:R-:W-:-:S04]  /*3b40*/  LOP3.LUT R3, R8, UR5, RZ, 0x3c, !PT ;  /* 0x0000000508037c12 */ /* 0x002fc8000f8e3cff */
[----:B------:R-:W-:-:S04]  /*3b50*/  SHF.L.U32 R3, R3, 0x1f, RZ ;  /* 0x0000001f03037819 */ /* 0x000fc800000006ff */
[----:B------:R-:W1:Y:S02]  /*3b60*/  SYNCS.PHASECHK.TRANS64.TRYWAIT P0, [UR7], R3 ;  /* 0x00000003ff0075a7 */ /* 0x000e640008001107 */
[----:B-1----:R-:W-:Y:S05]  /*3b70*/  @!P0 BRA `(.L_x_57) ;  /* 0x0000007c007c8947 */ /* 0x002fea0003800000 */
.L_x_187:
[----:B------:R-:W-:Y:S01]  /*3b80*/  NOP ;  /* 0x0000000000007918 */ /* 0x000fe20000000000 */
[----:B-1----:R-:W1:Y:S01]  /*3b90*/  LDS R0, [UR4+0x14] ;  /* 0x00001404ff007984 */ /* 0x002e620008000800 */
[----:B------:R-:W-:Y:S01]  /*3ba0*/  LOP3.LUT R2, R9, 0xffff, RZ, 0xc0, !PT ;  /* 0x0000ffff09027812 */ /* 0x000fe200078ec0ff */
[----:B------:R-:W-:Y:S02]  /*3bb0*/  IMAD.MOV.U32 R3, RZ, RZ, 0xffff ;  /* 0x0000ffffff037424 */ /* 0x000fe400078e00ff */
[----:B------:R-:W-:Y:S01]  /*3bc0*/  IMAD.MOV.U32 R5, RZ, RZ, 0x1 ;  /* 0x00000001ff057424 */ /* 0x000fe200078e00ff */
[----:B------:R-:W-:-:S04]  /*3bd0*/  SHF.R.U32.HI R2, RZ, 0x5, R2 ;  /* 0x00000005ff027819 */ /* 0x000fc80000011602 */
[-C--:B------:R-:W-:Y:S02]  /*3be0*/  SHF.L.U32 R3, R3, R2.reuse, RZ ;  /* 0x0000000203037219 */ /* 0x080fe400000006ff */
[----:B------:R-:W-:Y:S02]  /*3bf0*/  SHF.L.U32 R5, R5, R2, RZ ;  /* 0x0000000205057219 */ /* 0x000fe400000006ff */
[----:B-1----:R-:W-:-:S04]  /*3c00*/  LOP3.LUT R0, R0, R3, RZ, 0xc0, !PT ;  /* 0x0000000300007212 */ /* 0x002fc800078ec0ff */
[----:B------:R-:W-:-:S13]  /*3c10*/  ISETP.NE.AND P0, PT, R0, R3, PT ;  /* 0x000000030000720c */ /* 0x000fda0003f05270 */
[----:B------:R-:W-:Y:S05]  /*3c20*/  @P0 BRA `(.L_x_58) ;  /* 0x00000000005c0947 */ /* 0x000fea0003800000 */
[----:B------:R-:W1:Y:S02]  /*3c30*/  LDS R0, [UR4+0x18] ;  /* 0x00001804ff007984 */ /* 0x000e640008000800 */
[----:B-1----:R-:W-:-:S04]  /*3c40*/  LOP3.LUT R0, R0, R5, RZ, 0xc0, !PT ;  /* 0x0000000500007212 */ /* 0x002fc800078ec0ff */
[----:B------:R-:W-:-:S13]  /*3c50*/  ISETP.NE.AND P0, PT, R0, R5, PT ;  /* 0x000000050000720c */ /* 0x000fda0003f05270 */
[----:B------:R-:W-:Y:S05]  /*3c60*/  @P0 BRA `(.L_x_59) ;  /* 0x0000000000400947 */ /* 0x000fea0003800000 */
[----:B--2---:R-:W-:Y:S01]  /*3c70*/  R2UR UR8, R3 ;  /* 0x00000000030872ca */ /* 0x004fe200000e0000 */
[----:B------:R-:W1:Y:S01]  /*3c80*/  S2R R2, SR_LANEID ;  /* 0x0000000000027919 */ /* 0x000e620000000000 */
[----:B------:R-:W-:Y:S01]  /*3c90*/  LOP3.LUT R5, RZ, R5, RZ, 0x33, !PT ;  /* 0x00000005ff057212 */ /* 0x000fe200078e33ff */
[----:B------:R-:W-:Y:S02]  /*3ca0*/  VOTEU.ANY UR7, UPT, PT ;  /* 0x0000000000077886 */ /* 0x000fe400038e0100 */
[----:B------:R-:W-:Y:S01]  /*3cb0*/  UFLO.U32 UR7, UR7 ;  /* 0x00000007000772bd */ /* 0x000fe200080e0000 */
[----:B------:R-:W2:Y:S07]  /*3cc0*/  REDUX UR5, R5 ;  /* 0x00000000050573c4 */ /* 0x000eae0000000000 */
[----:B------:R-:W-:-:S06]  /*3cd0*/  ULOP3.LUT UR8, URZ, UR8, URZ, 0x33, !UPT ;  /* 0x00000008ff087292 */ /* 0x000fcc000f8e33ff */
[----:B------:R-:W-:-:S04]  /*3ce0*/  IMAD.U32 R0, RZ, RZ, UR8 ;  /* 0x00000008ff007e24 */ /* 0x000fc8000f8e00ff */
[----:B------:R-:W3:Y:S02]  /*3cf0*/  REDUX UR6, R0 ;  /* 0x00000000000673c4 */ /* 0x000ee40000000000 */
[----:B------:R4:W-:Y:S01]  /*3d00*/  UTCATOMSWS.AND URZ, UR8 ;  /* 0x0000000800ff79e3 */ /* 0x0009e20008000000 */
[----:B-1----:R-:W-:Y:S01]  /*3d10*/  ISETP.EQ.U32.AND P0, PT, R2, UR7, PT ;  /* 0x0000000702007c0c */ /* 0x002fe2000bf02070 */
[----:B--2---:R-:W-:Y:S02]  /*3d20*/  IMAD.U32 R2, RZ, RZ, UR5 ;  /* 0x00000005ff027e24 */ /* 0x004fe4000f8e00ff */
[----:B---3--:R-:W-:-:S10]  /*3d30*/  IMAD.U32 R3, RZ, RZ, UR6 ;  /* 0x00000006ff037e24 */ /* 0x008fd4000f8e00ff */
[----:B------:R4:W-:Y:S04]  /*3d40*/  @P0 ATOMS.AND RZ, [UR4+0x14], R3 ;  /* 0x00001403ffff098c */ /* 0x0009e8000a800004 */
[----:B------:R4:W-:Y:S01]  /*3d50*/  @P0 ATOMS.AND RZ, [UR4+0x18], R2 ;  /* 0x00001802ffff098c */ /* 0x0009e2000a800004 */
[----:B------:R-:W-:Y:S05]  /*3d60*/  BRA `(.L_x_60) ;  /* 0x0000000000147947 */ /* 0x000fea0003800000 */
.L_x_59:
[----:B------:R-:W-:Y:S02]  /*3d70*/  MOV R2, 0x3d90 ;  /* 0x00003d9000027802 */ /* 0x000fe40000000f00 */
[----:B--2--5:R-:W-:Y:S05]  /*3d80*/  CALL.REL.NOINC `($__internal_0_$__cuda_sm10x_tcgen05_guardrail_trap_col_being_dealloced_not_returned_by_alloc) ;  /* 0x0000008400187944 */ /* 0x024fea0003c00000 */
[----:B------:R-:W-:Y:S05]  /*3d90*/  BRA `(.L_x_60) ;  /* 0x0000000000087947 */ /* 0x000fea0003800000 */
.L_x_58:
[----:B------:R-:W-:Y:S02]  /*3da0*/  MOV R2, 0x3dc0 ;  /* 0x00003dc000027802 */ /* 0x000fe40000000f00 */
[----:B--2--5:R-:W-:Y:S05]  /*3db0*/  CALL.REL.NOINC `($__internal_2_$__cuda_sm10x_tcgen05_guardrail_trap_unallocated_columns_being_dealloced) ;  /* 0x0000008400247944 */ /* 0x024fea0003c00000 */
.L_x_60:
[----:B------:R-:W-:Y:S01]  /*3dc0*/  NOP ;  /* 0x0000000000007918 */ /* 0x000fe20000000000 */
[----:B----4-:R-:W-:Y:S05]  /*3dd0*/  EXIT ;  /* 0x000000000000794d */ /* 0x010fea0003800000 */
.L_x_44:
[----:B------:R-:W-:-:S09]  /*3de0*/  UISETP.NE.OR UP2, UPT, UR8, 0x3, !UP2 ;  /* 0x000000030800788c */ /* 0x000fd2000d745670 */
[----:B------:R-:W-:Y:S05]  /*3df0*/  BRA.U UP2, `(.L_x_61) ;  /* 0x0000001502e87547 */ /* 0x000fea000b800000 */
[----:B-----5:R-:W1:Y:S01]  /*3e00*/  LDC.64 R32, c[0x0][0x988] ;  /* 0x00026200ff207b82 */ /* 0x020e620000000a00 */
[----:B------:R-:W2:Y:S01]  /*3e10*/  LDCU.64 UR8, c[0x0][0x888] ;  /* 0x00011100ff0877ac */ /* 0x000ea20008000a00 */
[----:B------:R-:W-:Y:S01]  /*3e20*/  IMAD.MOV.U32 R34, RZ, RZ, RZ ;  /* 0x000000ffff227224 */ /* 0x000fe200078e00ff */
[----:B------:R-:W4:Y:S05]  /*3e30*/  LDCU.64 UR4, c[0x0][0x890] ;  /* 0x00011200ff0477ac */ /* 0x000f2a0008000a00 */
[----:B------:R-:W3:Y:S01]  /*3e40*/  LDC.64 R24, c[0x0][0x980] ;  /* 0x00026000ff187b82 */ /* 0x000ee20000000a00 */
[----:B------:R-:W-:Y:S01]  /*3e50*/  UMOV UR22, 0x400 ;  /* 0x0000040000167882 */ /* 0x000fe20000000000 */
[----:B------:R-:W-:-:S02]  /*3e60*/  UPLOP3.LUT UP1, UPT, UPT, UPT, UPT, 0x40, 0x4 ;  /* 0x000000000004789c */ /* 0x000fc40003f2e870 */
[----:B------:R-:W-:-:S04]  /*3e70*/  ULEA UR22, UR45, UR22, 0x18 ;  /* 0x000000162d167291 */ /* 0x000fc8000f8ec0ff */
[----:B------:R-:W3:Y:S01]  /*3e80*/  LDC R0, c[0x0][0xb30] ;  /* 0x0002cc00ff007b82 */ /* 0x000ee20000000800 */
[----:B------:R-:W-:Y:S02]  /*3e90*/  UIADD3 UR15, UPT, UPT, UR22, 0xb8, URZ ;  /* 0x000000b8160f7890 */ /* 0x000fe4000fffe0ff */
[----:B--2---:R-:W-:Y:S02]  /*3ea0*/  UISETP.NE.U32.AND UP4, UPT, UR8, URZ, UPT ;  /* 0x000000ff0800728c */ /* 0x004fe4000bf85070 */
[----:B------:R-:W-:Y:S02]  /*3eb0*/  UIADD3 UR41, UPT, UPT, UR22, 0x60, URZ ;  /* 0x0000006016297890 */ /* 0x000fe4000fffe0ff */
[----:B----4-:R-:W-:Y:S01]  /*3ec0*/  UISETP.NE.U32.AND UP5, UPT, UR4, URZ, UPT ;  /* 0x000000ff0400728c */ /* 0x010fe2000bfa5070 */
[----:B------:R-:W2:Y:S01]  /*3ed0*/  LDC R27, c[0x0][0x370] ;  /* 0x0000dc00ff1b7b82 */ /* 0x000ea20000000800 */
[C---:B-1----:R-:W-:Y:S01]  /*3ee0*/  ISETP.NE.AND P0, PT, R33.reuse, 0x1, PT ;  /* 0x000000012100780c */ /* 0x042fe20003f05270 */
[----:B------:R-:W-:Y:S01]  /*3ef0*/  UIADD3 UR33, UPT, UPT, UR22, 0x68, URZ ;  /* 0x0000006816217890 */ /* 0x000fe2000fffe0ff */
[----:B------:R-:W-:Y:S01]  /*3f00*/  R2UR UR7, R33 ;  /* 0x00000000210772ca */ /* 0x000fe200000e0000 */
[----:B------:R-:W-:Y:S01]  /*3f10*/  UIADD3 UR25, UPT, UPT, UR22, 0x70, URZ ;  /* 0x0000007016197890 */ /* 0x000fe2000fffe0ff */
[----:B------:R-:W-:Y:S01]  /*3f20*/  IMAD.MOV.U32 R33, RZ, RZ, 0x2000 ;  /* 0x00002000ff217424 */ /* 0x000fe200078e00ff */
[----:B------:R-:W-:-:S02]  /*3f30*/  UIADD3 UR17, UPT, UPT, UR22, 0x78, URZ ;  /* 0x0000007816117890 */ /* 0x000fc4000fffe0ff */
[----:B------:R-:W1:Y:S01]  /*3f40*/  LDC R2, c[0x0][0xb0c] ;  /* 0x0002c300ff027b82 */ /* 0x000e620000000800 */
[----:B---3--:R-:W-:Y:S01]  /*3f50*/  R2UR UR14, R24 ;  /* 0x00000000180e72ca */ /* 0x008fe200000e0000 */
[----:B------:R-:W-:Y:S02]  /*3f60*/  UISETP.NE.AND.EX UP4, UPT, UR9, URZ, UPT, UP4 ;  /* 0x000000ff0900728c */ /* 0x000fe4000bf85340 */
[----:B------:R-:W-:Y:S02]  /*3f70*/  UPRMT UR15, URZ, 0x654, UR15 ;  /* 0x00000654ff0f7896 */ /* 0x000fe4000800000f */
[----:B------:R-:W-:Y:S02]  /*3f80*/  UPRMT UR31, UR45, 0x654, UR41 ;  /* 0x000006542d1f7896 */ /* 0x000fe40008000029 */
[----:B------:R-:W3:Y:S01]  /*3f90*/  LDC R17, c[0x0][0xb20] ;  /* 0x0002c800ff117b82 */ /* 0x000ee20000000800 */
[----:B------:R-:W-:Y:S01]  /*3fa0*/  ISETP.NE.AND P1, PT, R0, 0x1, PT ;  /* 0x000000010000780c */ /* 0x000fe20003f25270 */
[----:B------:R-:W-:-:S02]  /*3fb0*/  UPRMT UR30, UR45, 0x654, UR33 ;  /* 0x000006542d1e7896 */ /* 0x000fc40008000021 */
[----:B------:R-:W-:Y:S02]  /*3fc0*/  UPRMT UR23, UR45, 0x654, UR25 ;  /* 0x000006542d177896 */ /* 0x000fe40008000019 */
[----:B------:R-:W-:Y:S02]  /*3fd0*/  UPRMT UR38, UR45, 0x654, UR17 ;  /* 0x000006542d267896 */ /* 0x000fe40008000011 */
[----:B------:R-:W4:Y:S01]  /*3fe0*/  LDC.64 R36, c[0x0][0x348] ;  /* 0x0000d200ff247b82 */ /* 0x000f220000000a00 */
[----:B------:R-:W-:Y:S01]  /*3ff0*/  UISETP.NE.AND.EX UP5, UPT, UR5, URZ, UPT, UP5 ;  /* 0x000000ff0500728c */ /* 0x000fe2000bfa5350 */
[----:B------:R-:W-:-:S06]  /*4000*/  VOTEU.ANY UP3, P0 ;  /* 0x0000000000ff7886 */ /* 0x000fcc0000060100 */
[----:B------:R-:W1:Y:S08]  /*4010*/  LDC.64 R20, c[0x0][0xb10] ;  /* 0x0002c400ff147b82 */ /* 0x000e700000000a00 */
[----:B------:R-:W1:Y:S08]  /*4020*/  LDC.64 R6, c[0x0][0xb18] ;  /* 0x0002c600ff067b82 */ /* 0x000e700000000a00 */
[----:B------:R-:W1:Y:S08]  /*4030*/  LDC.64 R4, c[0x0][0xb28] ;  /* 0x0002ca00ff047b82 */ /* 0x000e700000000a00 */
[----:B------:R-:W1:Y:S08]  /*4040*/  LDC.64 R22, c[0x0][0x990] ;  /* 0x00026400ff167b82 */ /* 0x000e700000000a00 */
[----:B--23--:R-:W1:Y:S02]  /*4050*/  LDC R18, c[0x0][0x374] ;  /* 0x0000dd00ff127b82 */ /* 0x00ce640000000800 */
.L_x_76:
[----:B------:R-:W-:Y:S04]  /*4060*/  SHF.L.U32 R3, R34, 0x1f, RZ ;  /* 0x0000001f22037819 */ /* 0x000fe800000006ff */
[----:B--2---:R-:W2:Y:S02]  /*4070*/  SYNCS.PHASECHK.TRANS64.TRYWAIT P0, [UR22+0xb0], R3 ;  /* 0x0000b003ff0075a7 */ /* 0x004ea40008001116 */
[----:B--2---:R-:W-:Y:S05]  /*4080*/  @!P0 BRA `(.L_x_62) ;  /* 0x0000007800508947 */ /* 0x004fea0003800000 */
.L_x_189:
[----:B------:R-:W3:Y:S01]  /*4090*/  LDS.128 R28, [UR22+0xf0] ;  /* 0x0000f016ff1c7984 */ /* 0x000ee20008000c00 */
[----:B------:R-:W-:Y:S01]  /*40a0*/  ISETP.GE.AND P0, PT, R26, 0x1, PT ;  /* 0x000000011a00780c */ /* 0x000fe20003f06270 */
[----:B------:R-:W-:Y:S01]  /*40b0*/  @!PT LDS RZ, [RZ] ;  /* 0x00000000fffff984 */ /* 0x000fe20000000800 */
[----:B------:R-:W-:Y:S01]  /*40c0*/  @!PT LDS RZ, [RZ] ;  /* 0x00000000fffff984 */ /* 0x000fe20000000800 */
[----:B------:R-:W-:Y:S01]  /*40d0*/  @!PT LDS RZ, [RZ] ;  /* 0x00000000fffff984 */ /* 0x000fe20000000800 */
[----:B------:R-:W-:Y:S01]  /*40e0*/  @!PT LDS RZ, [RZ] ;  /* 0x00000000fffff984 */ /* 0x000fe20000000800 */
[----:B------:R5:W-:Y:S06]  /*40f0*/  MEMBAR.ALL.CTA ;  /* 0x0000000000007992 */ /* 0x000bec0000008000 */
[----:B-----5:R-:W5:Y:S02]  /*4100*/  FENCE.VIEW.ASYNC.S ;  /* 0x00000000000073c6 */ /* 0x020f640000000000 */
[----:B-----5:R-:W-:Y:S01]  /*4110*/  SYNCS.ARRIVE.TRANS64.RED.A1T0 RZ, [UR15], RZ ;  /* 0x000000ffffff79a7 */ /* 0x020fe2000810040f */
[----:B---3--:R-:W-:Y:S11]  /*4120*/  LOP3.LUT P3, RZ, R30, 0x1, RZ, 0xc0, !PT ;  /* 0x000000011eff7812 */ /* 0x008ff6000786c0ff */
[----:B------:R-:W-:Y:S02]  /*4130*/  @!UPT UIADD3 URZ, UPT, UPT, URZ, URZ, URZ ;  /* 0x000000fffffff290 */ /* 0x000fe4000fffe0ff */
[----:B------:R-:W-:Y:S02]  /*4140*/  @P3 MOV R13, R28 ;  /* 0x0000001c000d3202 */ /* 0x000fe40000000f00 */
[----:B------:R-:W-:Y:S01]  /*4150*/  @P3 LOP3.LUT R8, R29, 0xffff, RZ, 0xc0, !PT ;  /* 0x0000ffff1d083812 */ /* 0x000fe200078ec0ff */
[----:B------:R-:W-:Y:S06]  /*4160*/  @!P0 BRA `(.L_x_63) ;  /* 0x0000000000a48947 */ /* 0x000fec0003800000 */
[----:B-1----:R-:W-:Y:S01]  /*4170*/  IMAD.HI.U32 R40, R18, R7, RZ ;  /* 0x0000000712287227 */ /* 0x002fe200078e00ff */
[----:B------:R-:W-:Y:S02]  /*4180*/  ISETP.NE.AND P0, PT, R6, 0x1, PT ;  /* 0x000000010600780c */ /* 0x000fe40003f05270 */
[----:B------:R-:W-:Y:S01]  /*4190*/  ISETP.NE.AND P2, PT, R26, 0x1, PT ;  /* 0x000000011a00780c */ /* 0x000fe20003f45270 */
[-C--:B------:R-:W-:Y:S01]  /*41a0*/  IMAD.HI.U32 R38, R27, R20.reuse, RZ ;  /* 0x000000141b267227 */ /* 0x080fe200078e00ff */
[----:B------:R-:W-:Y:S02]  /*41b0*/  SHF.R.U32.HI R39, RZ, R17, R40 ;  /* 0x00000011ff277219 */ /* 0x000fe40000011628 */
[----:B------:R-:W-:Y:S01]  /*41c0*/  ISETP.NE.AND P4, PT, R2, 0x1, PT ;  /* 0x000000010200780c */ /* 0x000fe20003f85270 */
[----:B------:R-:W-:Y:S01]  /*41d0*/  IMAD.HI.U32 R44, R8, R7, RZ ;  /* 0x00000007082c7227 */ /* 0x000fe200078e00ff */
[----:B------:R-:W-:Y:S02]  /*41e0*/  SHF.R.U32.HI R38, RZ, R21, R38 ;  /* 0x00000015ff267219 */ /* 0x000fe40000011626 */
[----:B--2---:R-:W-:Y:S01]  /*41f0*/  SEL R3, R18, R39, !P0 ;  /* 0x0000002712037207 */ /* 0x004fe20004000000 */
[----:B------:R-:W-:Y:S01]  /*4200*/  IMAD.HI.U32 R40, R13, R20, RZ ;  /* 0x000000140d287227 */ /* 0x000fe200078e00ff */
[----:B------:R-:W-:Y:S02]  /*4210*/  SEL R11, R27, R38, !P4 ;  /* 0x000000261b0b7207 */ /* 0x000fe40006000000 */
[----:B------:R-:W-:Y:S01]  /*4220*/  SHF.R.U32.HI R39, RZ, R17, R44 ;  /* 0x00000011ff277219 */ /* 0x000fe2000001162c */
[-C--:B------:R-:W-:Y:S01]  /*4230*/  IMAD.HI.U32 R42, R3, R4.reuse, RZ ;  /* 0x00000004032a7227 */ /* 0x080fe200078e00ff */
[----:B------:R-:W-:Y:S02]  /*4240*/  SHF.R.U32.HI R40, RZ, R21, R40 ;  /* 0x00000015ff287219 */ /* 0x000fe40000011628 */
[----:B------:R-:W-:Y:S01]  /*4250*/  SEL R9, R8, R39, !P0 ;  /* 0x0000002708097207 */ /* 0x000fe20004000000 */
[-C--:B------:R-:W-:Y:S01]  /*4260*/  IMAD.HI.U32 R38, R11, R4.reuse, RZ ;  /* 0x000000040b267227 */ /* 0x080fe200078e00ff */
[-C--:B------:R-:W-:Y:S03]  /*4270*/  @P2 SHF.R.U32.HI R3, RZ, R5.reuse, R42 ;  /* 0x00000005ff032219 */ /* 0x080fe6000001162a */
[----:B------:R-:W-:Y:S01]  /*4280*/  IMAD.HI.U32 R14, R9, R4, RZ ;  /* 0x00000004090e7227 */ /* 0x000fe200078e00ff */
[----:B------:R-:W-:Y:S03]  /*4290*/  @P2 SHF.R.U32.HI R11, RZ, R5, R38 ;  /* 0x00000005ff0b2219 */ /* 0x000fe60000011626 */
[C---:B------:R-:W-:Y:S01]  /*42a0*/  IMAD R10, R26.reuse, R3, RZ ;  /* 0x000000031a0a7224 */ /* 0x040fe200078e02ff */
[----:B------:R-:W-:Y:S01]  /*42b0*/  SEL R3, R13, R40, !P4 ;  /* 0x000000280d037207 */ /* 0x000fe20006000000 */
[C---:B------:R-:W-:Y:S01]  /*42c0*/  IMAD R12, R26.reuse, R11, RZ ;  /* 0x0000000b1a0c7224 */ /* 0x040fe200078e02ff */
[-C--:B------:R-:W-:Y:S02]  /*42d0*/  SHF.R.U32.HI R14, RZ, R5.reuse, R14 ;  /* 0x00000005ff0e7219 */ /* 0x080fe4000001160e */
[C---:B------:R-:W-:Y:S02]  /*42e0*/  ISETP.GE.AND P0, PT, R9.reuse, R10, PT ;  /* 0x0000000a0900720c */ /* 0x040fe40003f06270 */
[----:B------:R-:W-:Y:S02]  /*42f0*/  SEL R15, R9, R14, !P2 ;  /* 0x0000000e090f7207 */ /* 0x000fe40005000000 */
[C---:B------:R-:W-:Y:S03]  /*4300*/  ISETP.GE.OR P0, PT, R3.reuse, R12, P0 ;  /* 0x0000000c0300720c */ /* 0x040fe60000706670 */
[----:B------:R-:W-:Y:S04]  /*4310*/  IMAD.MOV R14, RZ, RZ, -R15 ;  /* 0x000000ffff0e7224 */ /* 0x000fe800078e0a0f */
[----:B------:R-:W-:Y:S06]  /*4320*/  IMAD R14, R26, R14, R9 ;  /* 0x0000000e1a0e7224 */ /* 0x000fec00078e0209 */
[C---:B------:R-:W-:Y:S05]  /*4330*/  @!P0 IMAD.HI.U32 R10, R3.reuse, R4, RZ ;  /* 0x00000004030a8227 */ /* 0x040fea00078e00ff */
[----:B------:R-:W-:Y:S04]  /*4340*/  @!P0 SHF.R.U32.HI R10, RZ, R5, R10 ;  /* 0x00000005ff0a8219 */ /* 0x000fe8000001160a */
[----:B------:R-:W-:Y:S01]  /*4350*/  @!P0 SEL R0, R3, R10, !P2 ;  /* 0x0000000a03008207 */ /* 0x000fe20005000000 */
[----:B------:R-:W-:Y:S03]  /*4360*/  IMAD.MOV R10, RZ, RZ, -R3 ;  /* 0x000000ffff0a7224 */ /* 0x000fe600078e0a03 */
[----:B------:R-:W-:Y:S01]  /*4370*/  @!P0 IADD3 R15, PT, PT, R15, -R0, RZ ;  /* 0x800000000f0f8210 */ /* 0x000fe20007ffe0ff */
[----:B------:R-:W-:Y:S01]  /*4380*/  @!P0 IMAD R0, R11, R14, R0 ;  /* 0x0000000e0b008224 */ /* 0x000fe200078e0200 */
[----:B------:R-:W-:Y:S01]  /*4390*/  IADD3 R11, PT, PT, -R9, RZ, RZ ;  /* 0x000000ff090b7210 */ /* 0x000fe20007ffe1ff */
[----:B------:R-:W-:Y:S02]  /*43a0*/  IMAD R13, R2, R10, R13 ;  /* 0x0000000a020d7224 */ /* 0x000fe400078e020d */
[----:B------:R-:W-:Y:S02]  /*43b0*/  @!P0 IMAD R9, R15, R26, R3 ;  /* 0x0000001a0f098224 */ /* 0x000fe400078e0203 */
[----:B------:R-:W-:Y:S02]  /*43c0*/  @!P0 IMAD.MOV.U32 R3, RZ, RZ, R0 ;  /* 0x000000ffff038224 */ /* 0x000fe400078e0000 */
[----:B------:R-:W-:Y:S02]  /*43d0*/  IMAD R8, R6, R11, R8 ;  /* 0x0000000b06087224 */ /* 0x000fe400078e0208 */
[----:B------:R-:W-:Y:S02]  /*43e0*/  IMAD R13, R3, R2, R13 ;  /* 0x00000002030d7224 */ /* 0x000fe400078e020d */
[----:B------:R-:W-:Y:S02]  /*43f0*/  IMAD R8, R9, R6, R8 ;  /* 0x0000000609087224 */ /* 0x000fe400078e0208 */
.L_x_63:
[----:B------:R-:W-:Y:S05]  /*4400*/  BRA.U UP1, `(.L_x_64) ;  /* 0x0000000101107547 */ /* 0x000fea000b800000 */
[----:B--2---:R-:W-:Y:S04]  /*4410*/  MOV R0, UR6 ;  /* 0x0000000600007c02 */ /* 0x004fe80008000f00 */
[----:B------:R-:W-:Y:S04]  /*4420*/  SHF.L.U32 R3, R0, 0x1f, RZ ;  /* 0x0000001f00037819 */ /* 0x000fe800000006ff */
[----:B------:R-:W2:Y:S02]  /*4430*/  SYNCS.PHASECHK.TRANS64.TRYWAIT P0, [UR22+0xa8], R3 ;  /* 0x0000a803ff0075a7 */ /* 0x000ea40008001116 */
[----:B--2---:R-:W-:Y:S05]  /*4440*/  @!P0 BRA `(.L_x_65) ;  /* 0x0000007400788947 */ /* 0x004fea0003800000 */
.L_x_64:
[----:B------:R-:W-:Y:S01]  /*4450*/  R2UR UR42, R16 ;  /* 0x00000000102a72ca */ /* 0x000fe200000e0000 */
[----:B------:R-:W-:Y:S01]  /*4460*/  IMAD.MOV.U32 R12, RZ, RZ, 0x1 ;  /* 0x00000001ff0c7424 */ /* 0x000fe200078e00ff */
[----:B------:R-:W-:Y:S04]  /*4470*/  ISETP.NE.U32.AND P0, PT, RZ, UR4, PT ;  /* 0x00000004ff007c0c */ /* 0x000fe8000bf05070 */
[----:B------:R-:W-:Y:S02]  /*4480*/  ISETP.NE.AND.EX P0, PT, RZ, UR5, PT, P0 ;  /* 0x00000005ff007c0c */ /* 0x000fe4000bf05300 */
[----:B------:R-:W-:Y:S05]  /*4490*/  SHF.L.U32 R12, R12, 0x1f, RZ ;  /* 0x0000001f0c0c7819 */ /* 0x000fea00000006ff */
[----:B------:R-:W-:Y:S01]  /*44a0*/  USHF.L.U32 UR42, UR42, 0x7, URZ ;  /* 0x000000072a2a7899 */ /* 0x000fe200080006ff */
[----:B------:R-:W-:Y:S11]  /*44b0*/  BRA.U !UP5, `(.L_x_66) ;  /* 0x000000010d347547 */ /* 0x000ff6000b800000 */
[----:B------:R-:W-:Y:S01]  /*44c0*/  UPLOP3.LUT UP0, UPT, UPT, UPT, UP4, 0x80, 0x8 ;  /* 0x000000000008789c */ /* 0x000fe20003f0f040 */
[----:B--2---:R-:W-:Y:S02]  /*44d0*/  HFMA2 R0, -RZ, RZ, 0, 5.9604644775390625e-08 ;  /* 0x00000001ff007431 */ /* 0x004fe400000001ff */
[----:B------:R-:W-:Y:S03]  /*44e0*/  IMAD.MOV.U32 R79, RZ, RZ, 0x1 ;  /* 0x00000001ff4f7424 */ /* 0x000fe600078e00ff */
[----:B------:R-:W-:Y:S05]  /*44f0*/  PLOP3.LUT P2, PT, PT, PT, UP0, 0x80, 0x8 ;  /* 0x000000000008781c */ /* 0x000fea0003f4f008 */
[----:B------:R-:W2:Y:S01]  /*4500*/  @UP0 LDCU.64 UR10, c[0x0][0x888] ;  /* 0x00011100ff0a07ac */ /* 0x000ea20008000a00 */
[----:B------:R-:W-:Y:S07]  /*4510*/  @UP0 UIMAD UR8, UR57, UR4, URZ ;  /* 0x00000004390802a4 */ /* 0x000fee000f8e02ff */
[----:B------:R-:W-:Y:S01]  /*4520*/  @!P2 PRMT R79, R0, 0x7610, R79 ;  /* 0x00007610004fa816 */ /* 0x000fe2000000004f */
[----:B--2---:R-:W-:Y:S03]  /*4530*/  @UP0 UIMAD.WIDE UR10, UR8, 0x4, UR10 ;  /* 0x00000004080a08a5 */ /* 0x004fe6000f8e020a */
[----:B------:R-:W2:Y:S03]  /*4540*/  @!UP0 LDCU UR8, c[0x0][0x880] ;  /* 0x00011000ff0887ac */ /* 0x000ea60008000800 */
[----:B------:R-:W-:Y:S01]  /*4550*/  IMAD.U32 R10, RZ, RZ, UR10 ;  /* 0x0000000aff0a7e24 */ /* 0x000fe2000f8e00ff */
[----:B------:R-:W-:Y:S05]  /*4560*/  MOV R11, UR11 ;  /* 0x0000000b000b7c02 */ /* 0x000fea0008000f00 */
[----:B------:R3:W5:Y:S02]  /*4570*/  @P2 LDG.E R35, desc[UR48][R10.64] ;  /* 0x000000300a232981 */ /* 0x000764000c1e1900 */
[----:B--23--:R-:W-:Y:S07]  /*4580*/  @!P2 IMAD.U32 R35, RZ, RZ, UR8 ;  /* 0x00000008ff23ae24 */ /* 0x00cfee000f8e00ff */
.L_x_66:
[----:B-----5:R-:W-:Y:S01]  /*4590*/  @!P0 FSETP.EQ.AND P4, PT, R35, RZ, PT ;  /* 0x000000ff2300820b */ /* 0x020fe20003f82000 */
[----:B------:R-:W-:Y:S01]  /*45a0*/  @!UPT UIADD3 URZ, UPT, UPT, URZ, URZ, URZ ;  /* 0x000000fffffff290 */ /* 0x000fe2000fffe0ff */
[----:B------:R-:W-:Y:S11]  /*45b0*/  @!P0 BRA `(.L_x_67) ;  /* 0x0000000000148947 */ /* 0x000ff60003800000 */
[----:B------:R-:W-:Y:S02]  /*45c0*/  LOP3.LUT P0, RZ, R79, 0xff, RZ, 0xc0, !PT ;  /* 0x000000ff4fff7812 */ /* 0x000fe4000780c0ff */
[----:B------:R-:W-:Y:S04]  /*45d0*/  PLOP3.LUT P4, PT, PT, PT, UP0, 0x80, 0x8 ;  /* 0x000000000008781c */ /* 0x000fe80003f8f008 */
[----:B------:R-:W-:Y:S07]  /*45e0*/  PLOP3.LUT P4, PT, P4, PT, PT, 0x8, 0x80 ;  /* 0x000000000080781c */ /* 0x000fee000278e170 */
[----:B------:R-:W-:Y:S11]  /*45f0*/  @P0 FSETP.EQ.AND P4, PT, R35, RZ, PT ;  /* 0x000000ff2300020b */ /* 0x000ff60003f82000 */
[----:B------:R-:W-:Y:S02]  /*4600*/  @!UPT UIADD3 URZ, UPT, UPT, URZ, URZ, URZ ;  /* 0x000000fffffff290 */ /* 0x000fe4000fffe0ff */
.L_x_67:
[----:B------:R-:W-:Y:S01]  /*4610*/  ISETP.NE.AND P0, PT, R24, 0x1, PT ;  /* 0x000000011800780c */ /* 0x000fe20003f05270 */
[----:B------:R-:W3:Y:S01]  /*4620*/  SYNCS.PHASECHK.TRANS64.TRYWAIT P2, [UR22+0x80], R12 ;  /* 0x0000800cff0075a7 */ /* 0x000ee20008041116 */
[----:B------:R-:W-:Y:S04]  /*4630*/  IMAD.SHL.U32 R10, R19, 0x80, RZ ;  /* 0x00000080130a7824 */ /* 0x000fe800078e00ff */
[C---:B------:R-:W-:Y:S01]  /*4640*/  IMAD.HI.U32 R9, R10.reuse, R25, RZ ;  /* 0x000000190a097227 */ /* 0x040fe200078e00ff */
[C---:B------:R-:W-:Y:S04]  /*4650*/  R2UR UR43, R10.reuse ;  /* 0x000000000a2b72ca */ /* 0x040fe800000e0000 */
[----:B------:R-:W-:Y:S04]  /*4660*/  SHF.R.U32.HI R9, RZ, R32, R9 ;  /* 0x00000020ff097219 */ /* 0x000fe80000011609 */
[----:B------:R-:W-:Y:S02]  /*4670*/  SEL R9, R10, R9, !P0 ;  /* 0x000000090a097207 */ /* 0x000fe40004000000 */
[----:B------:R-:W-:Y:S02]  /*4680*/  ELECT P0, URZ, PT ;  /* 0x0000000000ff782f */ /* 0x000fe40003800000 */
[C---:B------:R-:W-:Y:S01]  /*4690*/  R2UR UR8, R9.reuse ;  /* 0x00000000090872ca */ /* 0x040fe200000e0000 */
[C---:B-12---:R-:W-:Y:S01]  /*46a0*/  IMAD.HI.U32 R0, R9.reuse, R22, RZ ;  /* 0x0000001609007227 */ /* 0x046fe200078e00ff */
[----:B------:R-:W-:Y:S02]  /*46b0*/  PLOP3.LUT P4, PT, P4, P0, PT, 0xf2, 0x2f ;  /* 0x00000000002f781c */ /* 0x000fe40002781e72 */
[----:B------:R-:W-:Y:S01]  /*46c0*/  R2UR UR44, R9 ;  /* 0x00000000092c72ca */ /* 0x000fe200000e0000 */
[----:B------:R-:W-:Y:S01]  /*46d0*/  IMAD.MOV R3, RZ, RZ, -R9 ;  /* 0x000000ffff037224 */ /* 0x000fe200078e0a09 */
[----:B------:R-:W-:Y:S04]  /*46e0*/  SHF.R.U32.HI R0, RZ, R23, R0 ;  /* 0x00000017ff007219 */ /* 0x000fe80000011600 */
[----:B------:R-:W-:Y:S02]  /*46f0*/  R2UR UR45, R0 ;  /* 0x00000000002d72ca */ /* 0x000fe400000e0000 */
[----:B------:R-:W-:Y:S03]  /*4700*/  R2UR UR9, R3 ;  /* 0x00000000030972ca */ /* 0x000fe600000e0000 */
[----:B----4-:R-:W-:Y:S08]  /*4710*/  @!P4 IADD3 R9, P0, PT, R36, 0x580, RZ ;  /* 0x000005802409c810 */ /* 0x010ff00007f1e0ff */
[----:B------:R-:W-:Y:S02]  /*4720*/  USEL UR45, UR8, UR45, !UP3 ;  /* 0x0000002d082d7287 */ /* 0x000fe4000d800000 */
[----:B------:R-:W-:Y:S04]  /*4730*/  UIMAD UR43, UR14, UR9, UR43 ;  /* 0x000000090e2b72a4 */ /* 0x000fe8000f8e022b */
[----:B------:R-:W-:Y:S05]  /*4740*/  IMAD R0, RZ, RZ, -UR45 ;  /* 0x8000002dff007e24 */ /* 0x000fea000f8e02ff */
[----:B------:R-:W-:Y:S01]  /*4750*/  R2UR UR8, R0 ;  /* 0x00000000000872ca */ /* 0x000fe200000e0000 */
[----:B------:R-:W-:Y:S11]  /*4760*/  @!P4 IMAD.X R0, RZ, RZ, R37, P0 ;  /* 0x000000ffff00c224 */ /* 0x000ff600000e0625 */
[----:B------:R-:W-:Y:S01]  /*4770*/  @!UPT UIADD3 URZ, UPT, UPT, URZ, URZ, URZ ;  /* 0x000000fffffff290 */ /* 0x000fe2000fffe0ff */
[----:B------:R-:W-:Y:S01]  /*4780*/  UIMAD UR44, UR7, UR8, UR44 ;  /* 0x00000008072c72a4 */ /* 0x000fe2000f8e022c */
[----:B---3--:R-:W-:Y:S11]  /*4790*/  @!P2 BRA `(.L_x_68) ;  /* 0x0000007000bca947 */ /* 0x008ff60003800000 */
.L_x_192:
[----:B------:R-:W-:Y:S01]  /*47a0*/  @!P4 R2UR UR8, R9 ;  /* 0x000000000908c2ca */ /* 0x000fe200000e0000 */
[----:B------:R-:W-:Y:S01]  /*47b0*/  VOTEU.ALL UP2, P4 ;  /* 0x0000000000ff7886 */ /* 0x000fe20002040000 */
[----:B------:R-:W-:Y:S01]  /*47c0*/  @!P4 R2UR UR9, R0 ;  /* 0x000000000009c2ca */ /* 0x000fe200000e0000 */
[----:B------:R-:W-:Y:S01]  /*47d0*/  VOTEU.ALL UP1, P4 ;  /* 0x0000000000ff7886 */ /* 0x000fe20002020000 */
[----:B------:R-:W-:Y:S01]  /*47e0*/  @!P4 IMAD.MOV.U32 R0, RZ, RZ, 0x2000 ;  /* 0x00002000ff00c424 */ /* 0x000fe200078e00ff */
[----:B------:R-:W-:Y:S01]  /*47f0*/  @!P4 IADD3 R9, P0, PT, R36, 0x580, RZ ;  /* 0x000005802409c810 */ /* 0x000fe20007f1e0ff */
[----:B------:R-:W-:Y:S07]  /*4800*/  @!UP2 UIADD3 UR40, UPT, UPT, UR22, 0x200, URZ ;  /* 0x000002001628a890 */ /* 0x000fee000fffe0ff */
[----:B------:R-:W-:Y:S02]  /*4810*/  IMAD.U32 R10, RZ, RZ, UR8 ;  /* 0x00000008ff0a7e24 */ /* 0x000fe4000f8e00ff */
[----:B------:R-:W-:Y:S01]  /*4820*/  IMAD.U32 R11, RZ, RZ, UR9 ;  /* 0x00000009ff0b7e24 */ /* 0x000fe2000f8e00ff */
[----:B------:R-:W-:Y:S02]  /*4830*/  @!UP2 UPRMT UR9, URZ, 0x40, URZ ;  /* 0x00000040ff09a896 */ /* 0x000fe400080000ff */
[----:B------:R-:W-:Y:S02]  /*4840*/  @!P4 R2UR UR10, R10 ;  /* 0x000000000a0ac2ca */ /* 0x000fe400000e0000 */
[----:B------:R-:W-:Y:S01]  /*4850*/  @!P4 R2UR UR11, R11 ;  /* 0x000000000b0bc2ca */ /* 0x000fe200000e0000 */
[----:B------:R-:W-:Y:S11]  /*4860*/  @!UP2 UPRMT UR8, UR9, 0x5410, URZ ;  /* 0x000054100908a896 */ /* 0x000ff600080000ff */
[----:B------:R-:W-:Y:S01]  /*4870*/  @!UPT UIADD3 URZ, UPT, UPT, URZ, URZ, URZ ;  /* 0x000000fffffff290 */ /* 0x000fe2000fffe0ff */
[----:B------:R2:W-:Y:S01]  /*4880*/  @!UP1 UTMALDG.4D.IM2COL [UR40], [UR10], UR8 ;  /* 0x000000280a0093b4 */ /* 0x0005e20008058008 */
[----:B------:R3:W-:Y:S01]  /*4890*/  @!P4 SYNCS.ARRIVE.TRANS64.RED.A0TR RZ, [UR22+0x60], R0 ;  /* 0x00006000ffffc9a7 */ /* 0x0007e20008300416 */
[----:B------:R-:W-:Y:S01]  /*48a0*/  SYNCS.ARRIVE.TRANS64.RED.A1T0 RZ, [UR31], RZ ;  /* 0x000000ffffff79a7 */ /* 0x000fe2000810041f */
[----:B---3--:R-:W-:Y:S01]  /*48b0*/  @!P4 IMAD.X R0, RZ, RZ, R37, P0 ;  /* 0x000000ffff00c224 */ /* 0x008fe200000e0625 */
[----:B------:R-:W3:Y:S02]  /*48c0*/  SYNCS.PHASECHK.TRANS64.TRYWAIT P2, [UR22+0x88], R12 ;  /* 0x0000880cff0075a7 */ /* 0x000ee40008041116 */
[----:B--23--:R-:W-:Y:S05]  /*48d0*/  @!P2 BRA `(.L_x_69) ;  /* 0x000000700084a947 */ /* 0x00cfea0003800000 */
.L_x_194:
[----:B------:R-:W-:Y:S01]  /*48e0*/  @!P4 R2UR UR8, R0 ;  /* 0x000000000008c2ca */ /* 0x000fe200000e0000 */
[----:B------:R-:W-:Y:S01]  /*48f0*/  VOTEU.ALL UP2, P4 ;  /* 0x0000000000ff7886 */ /* 0x000fe20002040000 */
[----:B------:R-:W-:Y:S01]  /*4900*/  @!P4 R2UR UR9, R9 ;  /* 0x000000000909c2ca */ /* 0x000fe200000e0000 */
[----:B------:R-:W-:Y:S01]  /*4910*/  VOTEU.ALL UP1, P4 ;  /* 0x0000000000ff7886 */ /* 0x000fe20002020000 */
[----:B------:R-:W-:Y:S01]  /*4920*/  @!P4 IMAD.MOV.U32 R0, RZ, RZ, 0x2000 ;  /* 0x00002000ff00c424 */ /* 0x000fe200078e00ff */
[----:B------:R-:W-:Y:S01]  /*4930*/  UMOV UR35, UR43 ;  /* 0x0000002b00237c82 */ /* 0x000fe20008000000 */
[----:B------:R-:W-:Y:S01]  /*4940*/  @!UP2 UIADD3 UR34, UPT, UPT, UR42, 0x10, URZ ;  /* 0x000000102a22a890 */ /* 0x000fe2000fffe0ff */
[----:B------:R-:W-:Y:S01]  /*4950*/  @!P4 IADD3 R9, P0, PT, R36, 0x580, RZ ;  /* 0x000005802409c810 */ /* 0x000fe20007f1e0ff */
[----:B------:R-:W-:Y:S01]  /*4960*/  @!UP2 UIADD3 UR32, UPT, UPT, UR22, 0x2200, URZ ;  /* 0x000022001620a890 */ /* 0x000fe2000fffe0ff */
[----:B------:R-:W-:Y:S01]  /*4970*/  UMOV UR36, UR44 ;  /* 0x0000002c00247c82 */ /* 0x000fe20008000000 */
[----:B------:R-:W-:Y:S03]  /*4980*/  UMOV UR37, UR45 ;  /* 0x0000002d00257c82 */ /* 0x000fe60008000000 */
        /* <DEDUP_REMOVED lines=13> */
.L_x_196:
        /* <DEDUP_REMOVED lines=24> */
.L_x_198:
[----:B------:R-:W-:Y:S01]  /*4be0*/  @!P4 R2UR UR8, R0 ;  /* 0x000000000008c2ca */ /* 0x000fe200000e0000 */
[----:B------:R-:W-:Y:S01]  /*4bf0*/  VOTEU.ALL UP2, P4 ;  /* 0x0000000000ff7886 */ /* 0x000fe20002040000 */
[----:B------:R-:W-:Y:S01]  /*4c00*/  @!P4 R2UR UR9, R9 ;  /* 0x000000000909c2ca */ /* 0x000fe200000e0000 */
[----:B------:R-:W-:Y:S01]  /*4c10*/  VOTEU.ALL UP1, P4 ;  /* 0x0000000000ff7886 */ /* 0x000fe20002020000 */
[----:B------:R-:W-:Y:S01]  /*4c20*/  @!P4 IMAD.MOV.U32 R0, RZ, RZ, 0x2000 ;  /* 0x00002000ff00c424 */ /* 0x000fe200078e00ff */
[----:B------:R-:W-:Y:S01]  /*4c30*/  UMOV UR19, UR43 ;  /* 0x0000002b00137c82 */ /* 0x000fe20008000000 */
[----:B------:R-:W-:Y:S01]  /*4c40*/  @!UP2 UIADD3 UR18, UPT, UPT, UR42, 0x30, URZ ;  /* 0x000000302a12a890 */ /* 0x000fe2000fffe0ff */
[----:B------:R-:W-:Y:S01]  /*4c50*/  SHF.L.U32 R16, RZ, 0x1f, RZ ;  /* 0x0000001fff107819 */ /* 0x000fe200000006ff */
[----:B------:R-:W-:Y:S01]  /*4c60*/  @!UP2 UIADD3 UR16, UPT, UPT, UR22, 0x6200, URZ ;  /* 0x000062001610a890 */ /* 0x000fe2000fffe0ff */
[----:B------:R-:W-:Y:S01]  /*4c70*/  @!P4 IADD3 R9, P0, PT, R36, 0x580, RZ ;  /* 0x000005802409c810 */ /* 0x000fe20007f1e0ff */
[----:B------:R-:W-:Y:S01]  /*4c80*/  UMOV UR20, UR44 ;  /* 0x0000002c00147c82 */ /* 0x000fe20008000000 */
[----:B------:R-:W-:Y:S02]  /*4c90*/  UMOV UR21, UR45 ;  /* 0x0000002d00157c82 */ /* 0x000fe40008000000 */
        /* <DEDUP_REMOVED lines=13> */
.L_x_200:
[----:B------:R-:W-:Y:S01]  /*4d70*/  @!P4 R2UR UR9, R9 ;  /* 0x000000000909c2ca */ /* 0x000fe200000e0000 */
[----:B------:R-:W-:Y:S01]  /*4d80*/  VOTEU.ALL UP2, P4 ;  /* 0x0000000000ff7886 */ /* 0x000fe20002040000 */
[----:B------:R-:W-:Y:S01]  /*4d90*/  @!P4 R2UR UR8, R0 ;  /* 0x000000000008c2ca */ /* 0x000fe200000e0000 */
[----:B------:R-:W-:Y:S01]  /*4da0*/  VOTEU.ALL UP1, P4 ;  /* 0x0000000000ff7886 */ /* 0x000fe20002020000 */
[----:B------:R-:W-:Y:S01]  /*4db0*/  @!P4 IMAD.MOV.U32 R0, RZ, RZ, 0x2000 ;  /* 0x00002000ff00c424 */ /* 0x000fe200078e00ff */
[----:B------:R-:W-:Y:S01]  /*4dc0*/  UMOV UR11, UR43 ;  /* 0x0000002b000b7c82 */ /* 0x000fe20008000000 */
[----:B------:R-:W-:Y:S01]  /*4dd0*/  @!UP2 UPRMT UR18, URZ, 0x40, URZ ;  /* 0x00000040ff12a896 */ /* 0x000fe200080000ff */
[----:B------:R-:W-:Y:S01]  /*4de0*/  @!P4 IADD3 R9, P0, PT, R36, 0x580, RZ ;  /* 0x000005802409c810 */ /* 0x000fe20007f1e0ff */
[----:B------:R-:W-:Y:S02]  /*4df0*/  @!UP2 UIADD3 UR10, UPT, UPT, UR42, 0x40, URZ ;  /* 0x000000402a0aa890 */ /* 0x000fe4000fffe0ff */
[----:B------:R-:W-:Y:S01]  /*4e00*/  @!UP2 UPRMT UR16, UR18, 0x5410, URZ ;  /* 0x000054101210a896 */ /* 0x000fe200080000ff */
[----:B------:R-:W-:Y:S02]  /*4e10*/  UMOV UR12, UR44 ;  /* 0x0000002c000c7c82 */ /* 0x000fe40008000000 */
[----:B------:R-:W-:Y:S01]  /*4e20*/  IMAD.U32 R10, RZ, RZ, UR9 ;  /* 0x00000009ff0a7e24 */ /* 0x000fe2000f8e00ff */
[----:B------:R-:W-:Y:S01]  /*4e30*/  UMOV UR9, UR41 ;  /* 0x0000002900097c82 */ /* 0x000fe20008000000 */
[----:B------:R-:W-:Y:S01]  /*4e40*/  IMAD.U32 R11, RZ, RZ, UR8 ;  /* 0x00000008ff0b7e24 */ /* 0x000fe2000f8e00ff */
[----:B------:R-:W-:Y:S02]  /*4e50*/  @!UP2 UIADD3 UR8, UPT, UPT, UR22, 0x200, URZ ;  /* 0x000002001608a890 */ /* 0x000fe4000fffe0ff */
[----:B------:R-:W-:Y:S01]  /*4e60*/  @!P4 R2UR UR20, R10 ;  /* 0x000000000a14c2ca */ /* 0x000fe200000e0000 */
[----:B------:R-:W-:Y:S01]  /*4e70*/  UMOV UR13, UR45 ;  /* 0x0000002d000d7c82 */ /* 0x000fe20008000000 */
[----:B------:R-:W-:Y:S11]  /*4e80*/  @!P4 R2UR UR21, R11 ;  /* 0x000000000b15c2ca */ /* 0x000ff600000e0000 */
[----:B------:R-:W-:Y:S02]  /*4e90*/  @!UPT UIADD3 URZ, UPT, UPT, URZ, URZ, URZ ;  /* 0x000000fffffff290 */ /* 0x000fe4000fffe0ff */
[----:B------:R2:W-:Y:S01]  /*4ea0*/  @!UP1 UTMALDG.4D.IM2COL [UR8], [UR20], UR16 ;  /* 0x00000008140093b4 */ /* 0x0005e20008058010 */
[----:B------:R3:W-:Y:S01]  /*4eb0*/  @!P4 SYNCS.ARRIVE.TRANS64.RED.A0TR RZ, [UR22+0x60], R0 ;  /* 0x00006000ffffc9a7 */ /* 0x0007e20008300416 */
[----:B------:R-:W-:Y:S01]  /*4ec0*/  SYNCS.ARRIVE.TRANS64.RED.A1T0 RZ, [UR31], RZ ;  /* 0x000000ffffff79a7 */ /* 0x000fe2000810041f */
[----:B---3--:R-:W-:Y:S01]  /*4ed0*/  @!P4 IMAD.X R0, RZ, RZ, R37, P0 ;  /* 0x000000ffff00c224 */ /* 0x008fe200000e0625 */
[----:B------:R-:W3:Y:S02]  /*4ee0*/  SYNCS.PHASECHK.TRANS64.TRYWAIT P2, [UR22+0x88], R16 ;  /* 0x00008810ff0075a7 */ /* 0x000ee40008041116 */
[----:B--23--:R-:W-:Y:S05]  /*4ef0*/  @!P2 BRA `(.L_x_73) ;  /* 0x0000006c005ca947 */ /* 0x00cfea0003800000 */
.L_x_202:
        /* <DEDUP_REMOVED lines=14> */
[----:B------:R-:W-:Y:S01]  /*4fe0*/  @!UP2 UIADD3 UR8, UPT, UPT, UR22, 0x2200, URZ ;  /* 0x000022001608a890 */ /* 0x000fe2000fffe0ff */
[----:B------:R-:W-:Y:S01]  /*4ff0*/  @!P4 IMAD.X R19, RZ, RZ, R37, P0 ;  /* 0x000000ffff13c224 */ /* 0x000fe200000e0625 */
[----:B------:R-:W-:Y:S01]  /*5000*/  @!P4 R2UR UR20, R10 ;  /* 0x000000000a14c2ca */ /* 0x000fe200000e0000 */
[----:B------:R-:W-:Y:S01]  /*5010*/  UMOV UR13, UR45 ;  /* 0x0000002d000d7c82 */ /* 0x000fe20008000000 */
[----:B------:R-:W-:Y:S11]  /*5020*/  @!P4 R2UR UR21, R11 ;  /* 0x000000000b15c2ca */ /* 0x000ff600000e0000 */
[----:B------:R-:W-:Y:S02]  /*5030*/  @!UPT UIADD3 URZ, UPT, UPT, URZ, URZ, URZ ;  /* 0x000000fffffff290 */ /* 0x000fe4000fffe0ff */
[----:B------:R2:W-:Y:S01]  /*5040*/  @!UP1 UTMALDG.4D.IM2COL [UR8], [UR20], UR16 ;  /* 0x00000008140093b4 */ /* 0x0005e20008058010 */
[----:B------:R2:W-:Y:S01]  /*5050*/  @!P4 SYNCS.ARRIVE.TRANS64.RED.A0TR RZ, [UR22+0x68], R0 ;  /* 0x00006800ffffc9a7 */ /* 0x0005e20008300416 */
[----:B------:R-:W-:Y:S01]  /*5060*/  SYNCS.ARRIVE.TRANS64.RED.A1T0 RZ, [UR30], RZ ;  /* 0x000000ffffff79a7 */ /* 0x000fe2000810041e */
[----:B------:R-:W3:Y:S02]  /*5070*/  SYNCS.PHASECHK.TRANS64.TRYWAIT P2, [UR22+0x90], R16 ;  /* 0x00009010ff0075a7 */ /* 0x000ee40008041116 */
[----:B--23--:R-:W-:Y:S05]  /*5080*/  @!P2 BRA `(.L_x_74) ;  /* 0x0000006c0010a947 */ /* 0x00cfea0003800000 */
.L_x_204:
[----:B------:R-:W2:Y:S01]  /*5090*/  LDC.64 R14, c[0x0][0xb10] ;  /* 0x0002c400ff0e7b82 */ /* 0x000ea20000000a00 */
[----:B------:R-:W-:Y:S01]  /*50a0*/  @!P4 R2UR UR9, R38 ;  /* 0x000000002609c2ca */ /* 0x000fe200000e0000 */
[----:B------:R-:W-:Y:S01]  /*50b0*/  VOTEU.ALL UP2, P4 ;  /* 0x0000000000ff7886 */ /* 0x000fe20002040000 */
[----:B------:R-:W-:Y:S01]  /*50c0*/  @!P4 R2UR UR8, R19 ;  /* 0x000000001308c2ca */ /* 0x000fe200000e0000 */
[----:B------:R-:W-:Y:S01]  /*50d0*/  VOTEU.ALL UP1, P4 ;  /* 0x0000000000ff7886 */ /* 0x000fe20002020000 */
[----:B------:R-:W-:Y:S03]  /*50e0*/  @!P4 IMAD.MOV.U32 R19, RZ, RZ, 0x2000 ;  /* 0x00002000ff13c424 */ /* 0x000fe600078e00ff */
[----:B------:R-:W3:Y:S01]  /*50f0*/  LDC.64 R10, c[0x0][0xb18] ;  /* 0x0002c600ff0a7b82 */ /* 0x000ee20000000a00 */
[----:B------:R-:W-:Y:S01]  /*5100*/  @!UP2 UPRMT UR18, URZ, 0x40, URZ ;  /* 0x00000040ff12a896 */ /* 0x000fe200080000ff */
[----:B------:R-:W-:Y:S01]  /*5110*/  @P3 SHF.R.U32.HI R28, RZ, 0x10, R29 ;  /* 0x00000010ff1c3819 */ /* 0x000fe2000001161d */
[----:B------:R-:W-:Y:S02]  /*5120*/  @!UP2 UIADD3 UR10, UPT, UPT, UR42, 0x60, URZ ;  /* 0x000000602a0aa890 */ /* 0x000fe4000fffe0ff */
[----:B------:R-:W-:Y:S03]  /*5130*/  @!UP2 UPRMT UR16, UR18, 0x5410, URZ ;  /* 0x000054101210a896 */ /* 0x000fe600080000ff */
[----:B------:R-:W4:Y:S01]  /*5140*/  @!P1 LDC R0, c[0x0][0xb20] ;  /* 0x0002c800ff009b82 */ /* 0x000f220000000800 */
[----:B------:R-:W-:Y:S01]  /*5150*/  UMOV UR11, UR43 ;  /* 0x0000002b000b7c82 */ /* 0x000fe20008000000 */
[----:B------:R-:W-:Y:S01]  /*5160*/  IMAD.U32 R38, RZ, RZ, UR9 ;  /* 0x00000009ff267e24 */ /* 0x000fe2000f8e00ff */
[----:B------:R-:W-:Y:S05]  /*5170*/  UMOV UR9, UR25 ;  /* 0x0000001900097c82 */ /* 0x000fea0008000000 */
[----:B-1----:R-:W1:Y:S01]  /*5180*/  @!P1 LDC R3, c[0x0][0xb0c] ;  /* 0x0002c300ff039b82 */ /* 0x002e620000000800 */
[----:B------:R-:W-:Y:S01]  /*5190*/  IMAD.U32 R39, RZ, RZ, UR8 ;  /* 0x00000008ff277e24 */ /* 0x000fe2000f8e00ff */
[----:B------:R-:W-:Y:S01]  /*51a0*/  @!UP2 UIADD3 UR8, UPT, UPT, UR22, 0x4200, URZ ;  /* 0x000042001608a890 */ /* 0x000fe2000fffe0ff */
[----:B------:R-:W-:Y:S01]  /*51b0*/  @!P4 R2UR UR20, R38 ;  /* 0x000000002614c2ca */ /* 0x000fe200000e0000 */
[----:B------:R-:W-:Y:S01]  /*51c0*/  UMOV UR12, UR44 ;  /* 0x0000002c000c7c82 */ /* 0x000fe20008000000 */
[----:B------:R-:W-:Y:S01]  /*51d0*/  UMOV UR13, UR45 ;  /* 0x0000002d000d7c82 */ /* 0x000fe20008000000 */
[----:B------:R-:W-:Y:S02]  /*51e0*/  @!P4 R2UR UR21, R39 ;  /* 0x000000002715c2ca */ /* 0x000fe400000e0000 */
[----:B------:R-:W-:Y:S11]  /*51f0*/  @P3 R2UR UR57, R28 ;  /* 0x000000001c3932ca */ /* 0x000ff600000e0000 */
[----:B------:R1:W-:Y:S01]  /*5200*/  @!UP1 UTMALDG.4D.IM2COL [UR8], [UR20], UR16 ;  /* 0x00000008140093b4 */ /* 0x0003e20008058010 */
[----:B------:R1:W-:Y:S02]  /*5210*/  @!P4 SYNCS.ARRIVE.TRANS64.RED.A0TR RZ, [UR22+0x70], R19 ;  /* 0x00007013ffffc9a7 */ /* 0x0003e40008300416 */
[----:B-1----:R-:W-:Y:S01]  /*5220*/  @!P1 ISETP.NE.AND P2, PT, R3, 0x1, PT ;  /* 0x000000010300980c */ /* 0x002fe20003f45270 */
[C---:B--2---:R-:W-:Y:S01]  /*5230*/  @!P1 IMAD.HI.U32 R14, R13.reuse, R14, RZ ;  /* 0x0000000e0d0e9227 */ /* 0x044fe200078e00ff */
[----:B---3--:R-:W-:Y:S03]  /*5240*/  @!P1 ISETP.NE.AND P0, PT, R10, 0x1, PT ;  /* 0x000000010a00980c */ /* 0x008fe60003f05270 */
[C---:B------:R-:W-:Y:S01]  /*5250*/  @!P1 IMAD.HI.U32 R11, R8.reuse, R11, RZ ;  /* 0x0000000b080b9227 */ /* 0x040fe200078e00ff */
[----:B------:R-:W-:Y:S04]  /*5260*/  @!P1 SHF.R.U32.HI R14, RZ, R15, R14 ;  /* 0x0000000fff0e9219 */ /* 0x000fe8000001160e */
[----:B----4-:R-:W-:Y:S01]  /*5270*/  @!P1 SHF.R.U32.HI R9, RZ, R0, R11 ;  /* 0x00000000ff099219 */ /* 0x010fe2000001160b */
[----:B------:R-:W-:Y:S01]  /*5280*/  SYNCS.ARRIVE.TRANS64.RED.A1T0 RZ, [UR23], RZ ;  /* 0x000000ffffff79a7 */ /* 0x000fe20008100417 */
[----:B------:R-:W-:Y:S02]  /*5290*/  @!P1 SEL R14, R13, R14, !P2 ;  /* 0x0000000e0d0e9207 */ /* 0x000fe40005000000 */
[----:B------:R-:W-:Y:S01]  /*52a0*/  @!P1 SEL R9, R8, R9, !P0 ;  /* 0x0000000908099207 */ /* 0x000fe20004000000 */
[----:B------:R-:W1:Y:S04]  /*52b0*/  SYNCS.PHASECHK.TRANS64.TRYWAIT P5, [UR22+0x98], R16 ;  /* 0x00009810ff0075a7 */ /* 0x000e6800080a1116 */
[----:B------:R-:W-:Y:S02]  /*52c0*/  @!P1 IMAD.IADD R0, R9, 0x1, -R14 ;  /* 0x0000000109009824 */ /* 0x000fe400078e0a0e */
[----:B------:R-:W-:Y:S02]  /*52d0*/  @!P1 IMAD.IADD R9, R14, 0x1, -R9 ;  /* 0x000000010e099824 */ /* 0x000fe400078e0a09 */
[----:B------:R-:W-:Y:S02]  /*52e0*/  @!P1 IMAD R13, R0, R3, R13 ;  /* 0x00000003000d9224 */ /* 0x000fe400078e020d */
[----:B------:R-:W-:Y:S01]  /*52f0*/  @!P1 IMAD R8, R9, R10, R8 ;  /* 0x0000000a09089224 */ /* 0x000fe200078e0208 */
[----:B-1----:R-:W-:Y:S06]  /*5300*/  @!P5 BRA `(.L_x_75) ;  /* 0x000000680088d947 */ /* 0x002fec0003800000 */
.L_x_206:
[----:B-1----:R-:W-:Y:S01]  /*5310*/  @!P4 IADD3 R3, P0, PT, R36, 0x580, RZ ;  /* 0x000005802403c810 */ /* 0x002fe20007f1e0ff */
[----:B------:R-:W-:Y:S01]  /*5320*/  VOTEU.ALL UP2, P4 ;  /* 0x0000000000ff7886 */ /* 0x000fe20002040000 */
[----:B------:R-:W-:Y:S01]  /*5330*/  VOTEU.ALL UP1, P4 ;  /* 0x0000000000ff7886 */ /* 0x000fe20002020000 */
[----:B------:R-:W-:Y:S01]  /*5340*/  UMOV UR11, UR43 ;  /* 0x0000002b000b7c82 */ /* 0x000fe20008000000 */
[----:B------:R-:W-:Y:S01]  /*5350*/  @!P4 R2UR UR9, R3 ;  /* 0x000000000309c2ca */ /* 0x000fe200000e0000 */
[----:B------:R-:W-:Y:S01]  /*5360*/  @!P4 IMAD.X R0, RZ, RZ, R37, P0 ;  /* 0x000000ffff00c224 */ /* 0x000fe200000e0625 */
[----:B------:R-:W-:Y:S01]  /*5370*/  @!UP2 UPRMT UR16, URZ, 0x40, URZ ;  /* 0x00000040ff10a896 */ /* 0x000fe200080000ff */
[----:B------:R-:W-:Y:S01]  /*5380*/  LOP3.LUT R34, R34, 0x1, RZ, 0x3c, !PT ;  /* 0x0000000122227812 */ /* 0x000fe200078e3cff */
[----:B------:R-:W-:Y:S01]  /*5390*/  @!UP2 UIADD3 UR10, UPT, UPT, UR42, 0x70, URZ ;  /* 0x000000702a0aa890 */ /* 0x000fe2000fffe0ff */
[----:B------:R-:W-:Y:S01]  /*53a0*/  IMAD.IADD R16, R8, 0x1, R51 ;  /* 0x0000000108107824 */ /* 0x000fe200078e0233 */
[----:B------:R-:W-:Y:S01]  /*53b0*/  @!P4 R2UR UR8, R0 ;  /* 0x000000000008c2ca */ /* 0x000fe200000e0000 */
[----:B------:R-:W-:Y:S01]  /*53c0*/  @!UP2 UPRMT UR20, UR16, 0x5410, URZ ;  /* 0x000054101014a896 */ /* 0x000fe200080000ff */
[----:B------:R-:W-:Y:S01]  /*53d0*/  IMAD.IADD R19, R13, 0x1, R78 ;  /* 0x000000010d137824 */ /* 0x000fe200078e024e */
[----:B------:R-:W-:Y:S01]  /*53e0*/  UMOV UR12, UR44 ;  /* 0x0000002c000c7c82 */ /* 0x000fe20008000000 */
[----:B------:R-:W-:Y:S03]  /*53f0*/  UMOV UR13, UR45 ;  /* 0x0000002d000d7c82 */ /* 0x000fe60008000000 */
[----:B------:R-:W-:Y:S01]  /*5400*/  IMAD.U32 R10, RZ, RZ, UR9 ;  /* 0x00000009ff0a7e24 */ /* 0x000fe2000f8e00ff */
[----:B------:R-:W-:Y:S04]  /*5410*/  UMOV UR9, UR17 ;  /* 0x0000001100097c82 */ /* 0x000fe80008000000 */
[----:B------:R-:W-:Y:S01]  /*5420*/  @!P4 R2UR UR18, R10 ;  /* 0x000000000a12c2ca */ /* 0x000fe200000e0000 */
[----:B------:R-:W-:Y:S01]  /*5430*/  IMAD.U32 R11, RZ, RZ, UR8 ;  /* 0x00000008ff0b7e24 */ /* 0x000fe2000f8e00ff */
[----:B------:R-:W-:Y:S04]  /*5440*/  @!UP2 UIADD3 UR8, UPT, UPT, UR22, 0x6200, URZ ;  /* 0x000062001608a890 */ /* 0x000fe8000fffe0ff */
[----:B------:R-:W-:Y:S11]  /*5450*/  @!P4 R2UR UR19, R11 ;  /* 0x000000000b13c2ca */ /* 0x000ff600000e0000 */
[----:B------:R-:W-:Y:S02]  /*5460*/  @!UPT UIADD3 URZ, UPT, UPT, URZ, URZ, URZ ;  /* 0x000000fffffff290 */ /* 0x000fe4000fffe0ff */
[----:B------:R2:W-:Y:S01]  /*5470*/  @!UP1 UTMALDG.4D.IM2COL [UR8], [UR18], UR20 ;  /* 0x00000008120093b4 */ /* 0x0005e20008058014 */
[----:B------:R2:W-:Y:S01]  /*5480*/  @!P4 SYNCS.ARRIVE.TRANS64.RED.A0TR RZ, [UR22+0x78], R33 ;  /* 0x00007821ffffc9a7 */ /* 0x0005e20008300416 */
[----:B------:R-:W-:Y:S01]  /*5490*/  UPLOP3.LUT UP1, UPT, UPT, UPT, UPT, 0x80, 0x8 ;  /* 0x000000000008789c */ /* 0x000fe20003f2f070 */
[----:B------:R-:W-:Y:S01]  /*54a0*/  SYNCS.ARRIVE.TRANS64.RED.A1T0 RZ, [UR38], RZ ;  /* 0x000000ffffff79a7 */ /* 0x000fe20008100426 */
[----:B------:R-:W-:Y:S09]  /*54b0*/  @P3 BRA `(.L_x_76) ;  /* 0xffffffe800e83947 */ /* 0x000ff2000383ffff */
[----:B------:R-:W1:Y:S02]  /*54c0*/  SYNCS.PHASECHK.TRANS64.TRYWAIT P0, [UR22+0x80], R12 ;  /* 0x0000800cff0075a7 */ /* 0x000e640008001116 */
[----:B-1----:R-:W-:Y:S05]  /*54d0*/  @!P0 BRA `(.L_x_77) ;  /* 0x00000068002c8947 */ /* 0x002fea0003800000 */
.L_x_208:
[----:B------:R-:W3:Y:S02]  /*54e0*/  SYNCS.PHASECHK.TRANS64.TRYWAIT P0, [UR22+0x88], R12 ;  /* 0x0000880cff0075a7 */ /* 0x000ee40008001116 */
[----:B---3--:R-:W-:Y:S05]  /*54f0*/  @!P0 BRA `(.L_x_78) ;  /* 0x00000068003c8947 */ /* 0x008fea0003800000 */
.L_x_210:
[----:B------:R-:W3:Y:S01]  /*5500*/  SYNCS.PHASECHK.TRANS64.TRYWAIT P0, [UR22+0x90], R12 ;  /* 0x0000900cff0075a7 */ /* 0x000ee20008001116 */
[----:B------:R-:W-:Y:S01]  /*5510*/  HFMA2 R0, -RZ, RZ, 0, 5.9604644775390625e-08 ;  /* 0x00000001ff007431 */ /* 0x000fe200000001ff */
[----:B---3--:R-:W-:Y:S06]  /*5520*/  @!P0 BRA `(.L_x_79) ;  /* 0x0000006800488947 */ /* 0x008fec0003800000 */
.L_x_212:
[----:B------:R-:W-:Y:S02]  /*5530*/  MOV R2, UR22 ;  /* 0x0000001600027c02 */ /* 0x000fe40008000f00 */
[----:B-1----:R-:W-:-:S07]  /*5540*/  SHF.L.U32 R3, R0, 0x1f, RZ ;  /* 0x0000001f00037819 */ /* 0x002fce00000006ff */
.L_x_80:
[----:B-1----:R1:W3:Y:S02]  /*5550*/  SYNCS.PHASECHK.TRANS64.TRYWAIT P0, [R2+URZ+0x98], R3 ;  /* 0x00009803020075a7 */ /* 0x0022e400080011ff */
[----:B---3--:R-:W-:Y:S05]  /*5560*/  @!P0 NANOSLEEP.SYNCS 0x989680 ;  /* 0x009896800000895d */ /* 0x008fea0003900000 */
[----:B------:R-:W3:Y:S02]  /*5570*/  @!P0 SYNCS.PHASECHK.TRANS64 P0, [R2+URZ+0x98], R3 ;  /* 0x00009803020085a7 */ /* 0x000ee400080010ff */
[----:B--23--:R-:W-:Y:S05]  /*5580*/  @P0 EXIT ;  /* 0x000000000000094d */ /* 0x00cfea0003800000 */
[----:B------:R-:W-:Y:S05]  /*5590*/  BRA `(.L_x_80) ;  /* 0xfffffffc00ec7947 */ /* 0x000fea000383ffff */
.L_x_61:
[----:B------:R-:W-:-:S06]  /*55a0*/  UISETP.GE.AND UP1, UPT, UR8, 0x4, UPT ;  /* 0x000000040800788c */ /* 0x000fcc000bf26270 */
[----:B------:R-:W-:-:S13]  /*55b0*/  PLOP3.LUT P0, PT, PT, PT, UP1, 0x80, 0x8 ;  /* 0x000000000008781c */ /* 0x000fda0003f0f018 */
[----:B------:R-:W-:Y:S05]  /*55c0*/  @!P0 EXIT ;  /* 0x000000000000894d */ /* 0x000fea0003800000 */
[----:B------:R-:W-:Y:S01]  /*55d0*/  BAR.SYNC.DEFER_BLOCKING 0x6, 0xa0 ;  /* 0x0182800000007b1d */ /* 0x000fe20000010000 */
[C---:B------:R-:W-:Y:S01]  /*55e0*/  IMAD.SHL.U32 R3, R87.reuse, 0x10, RZ ;  /* 0x0000001057037824 */ /* 0x040fe200078e00ff */
[C---:B------:R-:W-:Y:S01]  /*55f0*/  LOP3.LUT R88, R87.reuse, 0x60, RZ, 0xc0, !PT ;  /* 0x0000006057587812 */ /* 0x040fe200078ec0ff */
[C---:B------:R-:W-:Y:S01]  /*5600*/  IMAD.SHL.U32 R86, R87.reuse, 0x2, RZ ;  /* 0x0000000257567824 */ /* 0x040fe200078e00ff */
[----:B------:R-:W-:Y:S01]  /*5610*/  CS2R R84, SRZ ;  /* 0x0000000000547805 */ /* 0x000fe2000001ff00 */
[----:B------:R-:W-:Y:S01]  /*5620*/  IMAD.U32 R32, R87, 0x10000, RZ ;  /* 0x0001000057207824 */ /* 0x000fe200078e00ff */
[----:B------:R-:W-:Y:S02]  /*5630*/  UMOV UR50, 0x400 ;  /* 0x0000040000327882 */ /* 0x000fe40000000000 */
[----:B------:R-:W1:Y:S01]  /*5640*/  LDC R83, c[0x0][0x370] ;  /* 0x0000dc00ff537b82 */ /* 0x000e620000000800 */
[----:B------:R-:W-:Y:S01]  /*5650*/  ULEA UR50, UR45, UR50, 0x18 ;  /* 0x000000322d327291 */ /* 0x000fe2000f8ec0ff */
[----:B------:R-:W-:Y:S01]  /*5660*/  LOP3.LUT R7, R3, 0x60, RZ, 0xc0, !PT ;  /* 0x0000006003077812 */ /* 0x000fe200078ec0ff */
[----:B------:R-:W-:Y:S01]  /*5670*/  IMAD.MOV.U32 R30, RZ, RZ, RZ ;  /* 0x000000ffff1e7224 */ /* 0x000fe200078e00ff */
[----:B------:R-:W-:Y:S01]  /*5680*/  LOP3.LUT R32, R32, 0x600000, RZ, 0xc0, !PT ;  /* 0x0060000020207812 */ /* 0x000fe200078ec0ff */
[----:B------:R-:W-:Y:S01]  /*5690*/  UIADD3 UR4, UPT, UPT, UR50, 0x200, URZ ;  /* 0x0000020032047890 */ /* 0x000fe2000fffe0ff */
[----:B------:R-:W-:Y:S01]  /*56a0*/  LOP3.LUT R86, R7, 0xc, R86, 0xf8, !PT ;  /* 0x0000000c07567812 */ /* 0x000fe200078ef856 */
[----:B------:R-:W2:Y:S01]  /*56b0*/  LDCU.64 UR54, c[0x0][0x348] ;  /* 0x00006900ff3677ac */ /* 0x000ea20008000a00 */
[----:B------:R-:W4:Y:S02]  /*56c0*/  LDC R28, c[0x0][0xb0c] ;  /* 0x0002c300ff1c7b82 */ /* 0x000f240000000800 */
[----:B------:R-:W-:Y:S01]  /*56d0*/  LOP3.LUT R86, R86, 0x790, R3, 0xf8, !PT ;  /* 0x0000079056567812 */ /* 0x000fe200078ef803 */
[----:B------:R-:W-:Y:S01]  /*56e0*/  IMAD.U32 R81, RZ, RZ, UR4 ;  /* 0x00000004ff517e24 */ /* 0x000fe2000f8e00ff */
[C---:B------:R-:W-:Y:S01]  /*56f0*/  LOP3.LUT R3, R87.reuse, 0x2, RZ, 0xc0, !PT ;  /* 0x0000000257037812 */ /* 0x040fe200078ec0ff */
[----:B------:R-:W1:Y:S01]  /*5700*/  LDCU.64 UR36, c[0x0][0x888] ;  /* 0x00011100ff2477ac */ /* 0x000e620008000a00 */
[----:B------:R-:W-:Y:S01]  /*5710*/  LOP3.LUT R87, R87, 0x4, RZ, 0xc0, !PT ;  /* 0x0000000457577812 */ /* 0x000fe200078ec0ff */
[----:B------:R-:W-:Y:S01]  /*5720*/  IMAD R86, R86, 0x4, R81 ;  /* 0x0000000456567824 */ /* 0x000fe200078e0251 */
[----:B------:R-:W1:Y:S01]  /*5730*/  LDC R80, c[0x0][0xb20] ;  /* 0x0002c800ff507b82 */ /* 0x000e620000000800 */
[----:B------:R-:W3:Y:S01]  /*5740*/  LDS R4, [UR50+0x100] ;  /* 0x00010032ff047984 */ /* 0x000ee20008000800 */
[----:B------:R-:W1:Y:S01]  /*5750*/  LDCU.64 UR38, c[0x0][0x890] ;  /* 0x00011200ff2677ac */ /* 0x000e620008000a00 */
[----:B------:R-:W-:-:S02]  /*5760*/  IMAD R92, R3, -0x10, R86 ;  /* 0xfffffff0035c7824 */ /* 0x000fc400078e0256 */
[----:B------:R-:W-:Y:S01]  /*5770*/  IMAD R90, R87, -0x10, R86 ;  /* 0xfffffff0575a7824 */ /* 0x000fe200078e0256 */
[----:B------:R-:W1:Y:S02]  /*5780*/  LDCU.64 UR46, c[0x0][0xa90] ;  /* 0x00015200ff2e77ac */ /* 0x000e640008000a00 */
[----:B------:R-:W1:Y:S01]  /*5790*/  LDC R27, c[0x0][0xb30] ;  /* 0x0002cc00ff1b7b82 */ /* 0x000e620000000800 */
[----:B------:R-:W-:Y:S01]  /*57a0*/  UMOV UR52, URZ ;  /* 0x000000ff00347c82 */ /* 0x000fe20008000000 */
[----:B------:R-:W-:-:S06]  /*57b0*/  UMOV UR56, URZ ;  /* 0x000000ff00387c82 */ /* 0x000fcc0008000000 */
[----:B------:R-:W1:Y:S08]  /*57c0*/  LDC.64 R72, c[0x0][0xb10] ;  /* 0x0002c400ff487b82 */ /* 0x000e700000000a00 */
[----:B------:R-:W1:Y:S08]  /*57d0*/  LDC.64 R24, c[0x0][0xb18] ;  /* 0x0002c600ff187b82 */ /* 0x000e700000000a00 */
[----:B------:R-:W1:Y:S08]  /*57e0*/  LDC.64 R22, c[0x0][0xb28] ;  /* 0x0002ca00ff167b82 */ /* 0x000e700000000a00 */
[----:B------:R-:W1:Y:S01]  /*57f0*/  LDC.64 R70, c[0x0][0x8b0] ;  /* 0x00022c00ff467b82 */ /* 0x000e620000000a00 */
[C---:B---3--:R-:W-:Y:S01]  /*5800*/  VIADD R5, R4.reuse, 0x80 ;  /* 0x0000008004057836 */ /* 0x048fe20000000000 */
[----:B------:R-:W-:-:S04]  /*5810*/  LOP3.LUT R4, R4, 0xffff, RZ, 0xc0, !PT ;  /* 0x0000ffff04047812 */ /* 0x000fc800078ec0ff */
[----:B------:R-:W-:Y:S02]  /*5820*/  LOP3.LUT R5, R5, 0xffff, RZ, 0xc0, !PT ;  /* 0x0000ffff05057812 */ /* 0x000fe400078ec0ff */
[----:B------:R-:W3:Y:S03]  /*5830*/  LDC.64 R68, c[0x0][0x8a8] ;  /* 0x00022a00ff447b82 */ /* 0x000ee60000000a00 */
[----:B------:R1:W-:Y:S05]  /*5840*/  STL.64 [R1], R4 ;  /* 0x0000000401007387 */ /* 0x0003ea0000100a00 */
[----:B------:R-:W1:Y:S08]  /*5850*/  LDC.64 R76, c[0x0][0xa80] ;  /* 0x0002a000ff4c7b82 */ /* 0x000e700000000a00 */
[----:B------:R-:W1:Y:S08]  /*5860*/  LDC.64 R74, c[0x0][0xa88] ;  /* 0x0002a200ff4a7b82 */ /* 0x000e700000000a00 */
[----:B--2-4-:R-:W1:Y:S02]  /*5870*/  LDC R82, c[0x0][0x374] ;  /* 0x0000dd00ff527b82 */ /* 0x014e640000000800 */
.L_x_156:
[----:B------:R-:W-:Y:S04]  /*5880*/  SHF.L.U32 R3, R84, 0x1f, RZ ;  /* 0x0000001f54037819 */ /* 0x000fe800000006ff */
[----:B------:R-:W2:Y:S02]  /*5890*/  SYNCS.PHASECHK.TRANS64.TRYWAIT P0, [UR50+0xb0], R3 ;  /* 0x0000b003ff0075a7 */ /* 0x000ea40008001132 */
[----:B--23--:R-:W-:Y:S05]  /*58a0*/  @!P0 BRA `(.L_x_81) ;  /* 0x0000006400808947 */ /* 0x00cfea0003800000 */
.L_x_214:
[----:B------:R-:W4:Y:S01]  /*58b0*/  LDC.64 R12, c[0x0][0xb10] ;  /* 0x0002c400ff0c7b82 */ /* 0x000f220000000a00 */
[----:B------:R-:W3:Y:S01]  /*58c0*/  LDS.128 R36, [UR50+0xf0] ;  /* 0x0000f032ff247984 */ /* 0x000ee20008000c00 */
[----:B------:R-:W-:Y:S01]  /*58d0*/  UIADD3 UR4, UPT, UPT, UR50, 0xb8, URZ ;  /* 0x000000b832047890 */ /* 0x000fe2000fffe0ff */
[----:B--2---:R-:W-:Y:S01]  /*58e0*/  IMAD R0, R30, 0x4, R1 ;  /* 0x000000041e007824 */ /* 0x004fe200078e0201 */
[----:B-1----:R-:W-:Y:S04]  /*58f0*/  ISETP.NE.AND P1, PT, R27, 0x1, PT ;  /* 0x000000011b00780c */ /* 0x002fe80003f25270 */
[----:B------:R-:W1:Y:S01]  /*5900*/  LDC.64 R10, c[0x0][0xb18] ;  /* 0x0002c600ff0a7b82 */ /* 0x000e620000000a00 */
[----:B------:R-:W-:Y:S01]  /*5910*/  UPRMT UR4, URZ, 0x654, UR4 ;  /* 0x00000654ff047896 */ /* 0x000fe20008000004 */
[----:B------:R-:W-:Y:S01]  /*5920*/  ISETP.GE.AND P0, PT, R26, 0x1, PT ;  /* 0x000000011a00780c */ /* 0x000fe20003f06270 */
[----:B------:R-:W-:Y:S01]  /*5930*/  @!PT LDS RZ, [RZ] ;  /* 0x00000000fffff984 */ /* 0x000fe20000000800 */
[----:B------:R-:W-:Y:S01]  /*5940*/  @!PT LDS RZ, [RZ] ;  /* 0x00000000fffff984 */ /* 0x000fe20000000800 */
[----:B------:R-:W-:Y:S01]  /*5950*/  @!PT LDS RZ, [RZ] ;  /* 0x00000000fffff984 */ /* 0x000fe20000000800 */
[----:B------:R-:W-:Y:S01]  /*5960*/  @!PT LDS RZ, [RZ] ;  /* 0x00000000fffff984 */ /* 0x000fe20000000800 */
[----:B------:R2:W-:Y:S06]  /*5970*/  MEMBAR.ALL.CTA ;  /* 0x0000000000007992 */ /* 0x0005ec0000008000 */
[----:B--2---:R-:W2:Y:S01]  /*5980*/  FENCE.VIEW.ASYNC.S ;  /* 0x00000000000073c6 */ /* 0x004ea20000000000 */
[----:B------:R-:W1:Y:S08]  /*5990*/  @!P1 LDC R14, c[0x0][0xb20] ;  /* 0x0002c800ff0e9b82 */ /* 0x000e700000000800 */
[----:B------:R-:W1:Y:S01]  /*59a0*/  @!P1 LDC R9, c[0x0][0xb0c] ;  /* 0x0002c300ff099b82 */ /* 0x000e620000000800 */
[----:B--2---:R-:W-:Y:S01]  /*59b0*/  SYNCS.ARRIVE.TRANS64.RED.A1T0 RZ, [UR4], RZ ;  /* 0x000000ffffff79a7 */ /* 0x004fe20008100404 */
[----:B------:R2:W5:Y:S01]  /*59c0*/  LDL R17, [R0] ;  /* 0x0000000000117983 */ /* 0x0005620000100800 */
[----:B---3--:R-:W-:Y:S04]  /*59d0*/  LOP3.LUT P4, RZ, R38, 0x1, RZ, 0xc0, !PT ;  /* 0x0000000126ff7812 */ /* 0x008fe8000788c0ff */
[----:B------:R-:W-:Y:S09]  /*59e0*/  P2R R91, PR, RZ, 0x10 ;  /* 0x00000010ff5b7803 */ /* 0x000ff20000000000 */
[----:B------:R-:W-:Y:S02]  /*59f0*/  @P4 MOV R31, R36 ;  /* 0x00000024001f4202 */ /* 0x000fe40000000f00 */
[----:B------:R-:W-:Y:S01]  /*5a00*/  @P4 LOP3.LUT R29, R37, 0xffff, RZ, 0xc0, !PT ;  /* 0x0000ffff251d4812 */ /* 0x000fe200078ec0ff */
[----:B--2-4-:R-:W-:Y:S06]  /*5a10*/  @!P0 BRA `(.L_x_82) ;  /* 0x0000000000a48947 */ /* 0x014fec0003800000 */
[----:B------:R-:W-:Y:S01]  /*5a20*/  IMAD.HI.U32 R21, R82, R25, RZ ;  /* 0x0000001952157227 */ /* 0x000fe200078e00ff */
[----:B------:R-:W-:Y:S02]  /*5a30*/  ISETP.NE.AND P0, PT, R24, 0x1, PT ;  /* 0x000000011800780c */ /* 0x000fe40003f05270 */
[----:B------:R-:W-:Y:S01]  /*5a40*/  ISETP.NE.AND P2, PT, R26, 0x1, PT ;  /* 0x000000011a00780c */ /* 0x000fe20003f45270 */
[----:B------:R-:W-:Y:S01]  /*5a50*/  IMAD.HI.U32 R18, R83, R72, RZ ;  /* 0x0000004853127227 */ /* 0x000fe200078e00ff */
[----:B------:R-:W-:Y:S02]  /*5a60*/  SHF.R.U32.HI R21, RZ, R80, R21 ;  /* 0x00000050ff157219 */ /* 0x000fe40000011615 */
[----:B------:R-:W-:Y:S01]  /*5a70*/  ISETP.NE.AND P3, PT, R28, 0x1, PT ;  /* 0x000000011c00780c */ /* 0x000fe20003f65270 */
[----:B------:R-:W-:Y:S01]  /*5a80*/  IMAD.HI.U32 R34, R31, R72, RZ ;  /* 0x000000481f227227 */ /* 0x000fe200078e00ff */
[----:B------:R-:W-:Y:S02]  /*5a90*/  SHF.R.U32.HI R18, RZ, R73, R18 ;  /* 0x00000049ff127219 */ /* 0x000fe40000011612 */
[----:B------:R-:W-:Y:S01]  /*5aa0*/  SEL R3, R82, R21, !P0 ;  /* 0x0000001552037207 */ /* 0x000fe20004000000 */
[----:B------:R-:W-:Y:S01]  /*5ab0*/  IMAD.HI.U32 R21, R29, R25, RZ ;  /* 0x000000191d157227 */ /* 0x000fe200078e00ff */
[----:B------:R-:W-:Y:S02]  /*5ac0*/  SEL R7, R83, R18, !P3 ;  /* 0x0000001253077207 */ /* 0x000fe40005800000 */
[----:B------:R-:W-:Y:S01]  /*5ad0*/  SHF.R.U32.HI R34, RZ, R73, R34 ;  /* 0x00000049ff227219 */ /* 0x000fe20000011622 */
[-C--:B------:R-:W-:Y:S04]  /*5ae0*/  IMAD.HI.U32 R18, R3, R22.reuse, RZ ;  /* 0x0000001603127227 */ /* 0x080fe800078e00ff */
[----:B------:R-:W-:Y:S01]  /*5af0*/  IMAD.HI.U32 R20, R7, R22, RZ ;  /* 0x0000001607147227 */ /* 0x000fe200078e00ff */
[-C--:B------:R-:W-:Y:S02]  /*5b00*/  @P2 SHF.R.U32.HI R3, RZ, R23.reuse, R18 ;  /* 0x00000017ff032219 */ /* 0x080fe40000011612 */
[----:B------:R-:W-:Y:S02]  /*5b10*/  SHF.R.U32.HI R18, RZ, R80, R21 ;  /* 0x00000050ff127219 */ /* 0x000fe40000011615 */
[----:B------:R-:W-:Y:S01]  /*5b20*/  @P2 SHF.R.U32.HI R7, RZ, R23, R20 ;  /* 0x00000017ff072219 */ /* 0x000fe20000011614 */
[C---:B------:R-:W-:Y:S01]  /*5b30*/  IMAD R2, R26.reuse, R3, RZ ;  /* 0x000000031a027224 */ /* 0x040fe200078e02ff */
[----:B------:R-:W-:Y:S02]  /*5b40*/  SEL R5, R29, R18, !P0 ;  /* 0x000000121d057207 */ /* 0x000fe40004000000 */
[----:B------:R-:W-:Y:S01]  /*5b50*/  SEL R3, R31, R34, !P3 ;  /* 0x000000221f037207 */ /* 0x000fe20005800000 */
[----:B------:R-:W-:Y:S01]  /*5b60*/  IMAD R4, R26, R7, RZ ;  /* 0x000000071a047224 */ /* 0x000fe200078e02ff */
[C---:B------:R-:W-:Y:S01]  /*5b70*/  ISETP.GE.AND P0, PT, R5.reuse, R2, PT ;  /* 0x000000020500720c */ /* 0x040fe20003f06270 */
[----:B------:R-:W-:Y:S03]  /*5b80*/  IMAD.HI.U32 R6, R5, R22, RZ ;  /* 0x0000001605067227 */ /* 0x000fe600078e00ff */
[----:B------:R-:W-:Y:S01]  /*5b90*/  ISETP.GE.OR P0, PT, R3, R4, P0 ;  /* 0x000000040300720c */ /* 0x000fe20000706670 */
[----:B------:R-:W-:Y:S01]  /*5ba0*/  IMAD.MOV R4, RZ, RZ, -R3 ;  /* 0x000000ffff047224 */ /* 0x000fe200078e0a03 */
[-C--:B------:R-:W-:Y:S03]  /*5bb0*/  SHF.R.U32.HI R6, RZ, R23.reuse, R6 ;  /* 0x00000017ff067219 */ /* 0x080fe60000011606 */
[----:B------:R-:W-:Y:S01]  /*5bc0*/  IMAD R31, R28, R4, R31 ;  /* 0x000000041c1f7224 */ /* 0x000fe200078e021f */
[----:B------:R-:W-:Y:S05]  /*5bd0*/  SEL R15, R5, R6, !P2 ;  /* 0x00000006050f7207 */ /* 0x000fea0005000000 */
[----:B------:R-:W-:Y:S02]  /*5be0*/  IMAD.MOV R6, RZ, RZ, -R15 ;  /* 0x000000ffff067224 */ /* 0x000fe400078e0a0f */
[C---:B------:R-:W-:Y:S04]  /*5bf0*/  @!P0 IMAD.HI.U32 R2, R3.reuse, R22, RZ ;  /* 0x0000001603028227 */ /* 0x040fe800078e00ff */
[----:B------:R-:W-:Y:S01]  /*5c00*/  IMAD R6, R26, R6, R5 ;  /* 0x000000061a067224 */ /* 0x000fe200078e0205 */
[----:B------:R-:W-:Y:S04]  /*5c10*/  @!P0 SHF.R.U32.HI R2, RZ, R23, R2 ;  /* 0x00000017ff028219 */ /* 0x000fe80000011602 */
[----:B------:R-:W-:Y:S02]  /*5c20*/  @!P0 SEL R0, R3, R2, !P2 ;  /* 0x0000000203008207 */ /* 0x000fe40005000000 */
[----:B------:R-:W-:Y:S02]  /*5c30*/  IADD3 R2, PT, PT, -R5, RZ, RZ ;  /* 0x000000ff05027210 */ /* 0x000fe40007ffe1ff */
[----:B------:R-:W-:Y:S01]  /*5c40*/  @!P0 IADD3 R8, PT, PT, R15, -R0, RZ ;  /* 0x800000000f088210 */ /* 0x000fe20007ffe0ff */
[----:B------:R-:W-:Y:S02]  /*5c50*/  @!P0 IMAD R0, R7, R6, R0 ;  /* 0x0000000607008224 */ /* 0x000fe400078e0200 */
[----:B------:R-:W-:Y:S02]  /*5c60*/  IMAD R29, R24, R2, R29 ;  /* 0x00000002181d7224 */ /* 0x000fe400078e021d */
[----:B------:R-:W-:Y:S02]  /*5c70*/  @!P0 IMAD R5, R8, R26, R3 ;  /* 0x0000001a08058224 */ /* 0x000fe400078e0203 */
[----:B------:R-:W-:Y:S04]  /*5c80*/  @!P0 IMAD.MOV.U32 R3, RZ, RZ, R0 ;  /* 0x000000ffff038224 */ /* 0x000fe800078e0000 */
[----:B------:R-:W-:Y:S02]  /*5c90*/  IMAD R31, R3, R28, R31 ;  /* 0x0000001c031f7224 */ /* 0x000fe400078e021f */
[----:B------:R-:W-:Y:S07]  /*5ca0*/  IMAD R29, R5, R24, R29 ;  /* 0x00000018051d7224 */ /* 0x000fee00078e021d */
.L_x_82:
[----:B-1----:R-:W-:Y:S01]  /*5cb0*/  @!P1 ISETP.NE.AND P0, PT, R10, 0x1, PT ;  /* 0x000000010a00980c */ /* 0x002fe20003f05270 */
[----:B------:R-:W-:Y:S01]  /*5cc0*/  @!P1 IMAD.HI.U32 R3, R29, R11, RZ ;  /* 0x0000000b1d039227 */ /* 0x000fe200078e00ff */
[----:B------:R-:W-:Y:S01]  /*5cd0*/  R2UR UR41, R16 ;  /* 0x00000000102972ca */ /* 0x000fe200000e0000 */
[----:B------:R-:W-:Y:S01]  /*5ce0*/  BSSY.RECONVERGENT B6, `(.L_x_83) ;  /* 0x000002f000067945 */ /* 0x000fe20003800200 */
[----:B------:R-:W-:Y:S01]  /*5cf0*/  @!P1 ISETP.NE.AND P2, PT, R9, 0x1, PT ;  /* 0x000000010900980c */ /* 0x000fe20003f45270 */
[----:B------:R-:W-:Y:S01]  /*5d00*/  @!P1 IMAD.HI.U32 R0, R31, R12, RZ ;  /* 0x0000000c1f009227 */ /* 0x000fe200078e00ff */
[----:B------:R-:W-:Y:S02]  /*5d10*/  @!P1 SHF.R.U32.HI R2, RZ, R14, R3 ;  /* 0x0000000eff029219 */ /* 0x000fe40000011603 */
[----:B------:R-:W-:Y:S02]  /*5d20*/  @P4 SHF.R.U32.HI R36, RZ, 0x10, R37 ;  /* 0x00000010ff244819 */ /* 0x000fe40000011625 */
[----:B------:R-:W-:Y:S02]  /*5d30*/  @!P1 SEL R2, R29, R2, !P0 ;  /* 0x000000021d029207 */ /* 0x000fe40004000000 */
[----:B------:R-:W-:Y:S02]  /*5d40*/  @!P1 SHF.R.U32.HI R0, RZ, R13, R0 ;  /* 0x0000000dff009219 */ /* 0x000fe40000011600 */
[----:B------:R-:W-:Y:S01]  /*5d50*/  LOP3.LUT P0, RZ, R81, 0x1b0, RZ, 0xc0, !PT ;  /* 0x000001b051ff7812 */ /* 0x000fe2000780c0ff */
[----:B------:R-:W-:Y:S01]  /*5d60*/  USHF.L.U32 UR41, UR41, 0x7, URZ ;  /* 0x0000000729297899 */ /* 0x000fe200080006ff */
[----:B------:R-:W-:Y:S02]  /*5d70*/  @!P1 SEL R3, R31, R0, !P2 ;  /* 0x000000001f039207 */ /* 0x000fe40005000000 */
[----:B------:R-:W-:Y:S03]  /*5d80*/  @P4 R2UR UR51, R36 ;  /* 0x00000000243342ca */ /* 0x000fe600000e0000 */
[----:B------:R-:W-:Y:S02]  /*5d90*/  @!P1 IMAD.IADD R0, R2, 0x1, -R3 ;  /* 0x0000000102009824 */ /* 0x000fe400078e0a03 */
[----:B------:R-:W-:Y:S02]  /*5da0*/  @!P1 IMAD.IADD R2, R3, 0x1, -R2 ;  /* 0x0000000103029824 */ /* 0x000fe400078e0a02 */
[----:B------:R-:W-:Y:S02]  /*5db0*/  @!P1 IMAD R31, R0, R9, R31 ;  /* 0x00000009001f9224 */ /* 0x000fe400078e021f */
[----:B------:R-:W-:Y:S01]  /*5dc0*/  @!P1 IMAD R29, R2, R10, R29 ;  /* 0x0000000a021d9224 */ /* 0x000fe200078e021d */
[----:B------:R-:W-:Y:S06]  /*5dd0*/  @!P0 BRA `(.L_x_84) ;  /* 0x00000000007c8947 */ /* 0x000fec0003800000 */
[----:B------:R-:W1:Y:S01]  /*5de0*/  LDCU.64 UR8, c[0x4][0x80] ;  /* 0x01001000ff0877ac */ /* 0x000e620008000a00 */
[----:B------:R-:W-:Y:S01]  /*5df0*/  MOV R2, 0x0 ;  /* 0x0000000000027802 */ /* 0x000fe20000000f00 */
[----:B------:R-:W-:Y:S02]  /*5e00*/  HFMA2 R12, -RZ, RZ, 0, 5.9604644775390625e-08 ;  /* 0x00000001ff0c7431 */ /* 0x000fe400000001ff */
[----:B------:R-:W-:Y:S01]  /*5e10*/  IMAD.MOV.U32 R8, RZ, RZ, 0x70 ;  /* 0x00000070ff087424 */ /* 0x000fe200078e00ff */
[----:B------:R2:W3:Y:S01]  /*5e20*/  LDC.64 R14, c[0x4][R2] ;  /* 0x01000000020e7b82 */ /* 0x0004e20000000a00 */
[----:B------:R-:W4:Y:S01]  /*5e30*/  LDCU.64 UR6, c[0x4][0x88] ;  /* 0x01001100ff0677ac */ /* 0x000f220008000a00 */
[----:B------:R-:W-:Y:S01]  /*5e40*/  IMAD.MOV.U32 R13, RZ, RZ, RZ ;  /* 0x000000ffff0d7224 */ /* 0x000fe200078e00ff */
[----:B------:R-:W2:Y:S01]  /*5e50*/  LDCU.64 UR4, c[0x4][0x8] ;  /* 0x01000100ff0477ac */ /* 0x000ea20008000a00 */
[----:B-1----:R-:W-:Y:S01]  /*5e60*/  MOV R5, UR9 ;  /* 0x0000000900057c02 */ /* 0x002fe20008000f00 */
[----:B------:R-:W-:Y:S01]  /*5e70*/  IMAD.U32 R4, RZ, RZ, UR8 ;  /* 0x00000008ff047e24 */ /* 0x000fe2000f8e00ff */
[----:B----4-:R-:W-:Y:S01]  /*5e80*/  MOV R7, UR7 ;  /* 0x0000000700077c02 */ /* 0x010fe20008000f00 */
[----:B------:R-:W-:Y:S01]  /*5e90*/  IMAD.U32 R6, RZ, RZ, UR6 ;  /* 0x00000006ff067e24 */ /* 0x000fe2000f8e00ff */
[----:B--2---:R-:W-:Y:S01]  /*5ea0*/  MOV R11, UR5 ;  /* 0x00000005000b7c02 */ /* 0x004fe20008000f00 */
[----:B------:R-:W-:Y:S02]  /*5eb0*/  IMAD.U32 R10, RZ, RZ, UR4 ;  /* 0x00000004ff0a7e24 */ /* 0x000fe4000f8e00ff */
[----:B------:R-:W-:Y:S07]  /*5ec0*/  LEPC R20, `(.L_x_85) ;  /* 0x000000001014794e */ /* 0x000fee0000000000 */
[----:B---3-5:R-:W-:Y:S05]  /*5ed0*/  CALL.ABS.NOINC R14 ;  /* 0x000000000e007343 */ /* 0x028fea0003c00000 */
.L_x_85:
[----:B------:R-:W1:Y:S01]  /*5ee0*/  LDCU.64 UR8, c[0x4][0x80] ;  /* 0x01001000ff0877ac */ /* 0x000e620008000a00 */
[----:B------:R-:W2:Y:S01]  /*5ef0*/  LDC.64 R2, c[0x4][R2] ;  /* 0x0100000002027b82 */ /* 0x000ea20000000a00 */
[----:B------:R-:W-:Y:S02]  /*5f00*/  HFMA2 R12, -RZ, RZ, 0, 5.9604644775390625e-08 ;  /* 0x00000001ff0c7431 */ /* 0x000fe400000001ff */
[----:B------:R-:W-:Y:S02]  /*5f10*/  IMAD.MOV.U32 R8, RZ, RZ, 0x70 ;  /* 0x00000070ff087424 */ /* 0x000fe400078e00ff */
[----:B------:R-:W-:Y:S01]  /*5f20*/  IMAD.MOV.U32 R13, RZ, RZ, RZ ;  /* 0x000000ffff0d7224 */ /* 0x000fe200078e00ff */
[----:B------:R-:W3:Y:S01]  /*5f30*/  LDCU.64 UR6, c[0x4][0x88] ;  /* 0x01001100ff0677ac */ /* 0x000ee20008000a00 */
[----:B------:R-:W4:Y:S01]  /*5f40*/  LDCU.64 UR4, c[0x4][0x8] ;  /* 0x01000100ff0477ac */ /* 0x000f220008000a00 */
[----:B-1----:R-:W-:Y:S02]  /*5f50*/  MOV R4, UR8 ;  /* 0x0000000800047c02 */ /* 0x002fe40008000f00 */
[----:B------:R-:W-:Y:S02]  /*5f60*/  MOV R5, UR9 ;  /* 0x0000000900057c02 */ /* 0x000fe40008000f00 */
[----:B---3--:R-:W-:Y:S01]  /*5f70*/  MOV R7, UR7 ;  /* 0x0000000700077c02 */ /* 0x008fe20008000f00 */
[----:B------:R-:W-:Y:S01]  /*5f80*/  IMAD.U32 R6, RZ, RZ, UR6 ;  /* 0x00000006ff067e24 */ /* 0x000fe2000f8e00ff */
[----:B----4-:R-:W-:Y:S01]  /*5f90*/  MOV R11, UR5 ;  /* 0x00000005000b7c02 */ /* 0x010fe20008000f00 */
[----:B------:R-:W-:Y:S02]  /*5fa0*/  IMAD.U32 R10, RZ, RZ, UR4 ;  /* 0x00000004ff0a7e24 */ /* 0x000fe4000f8e00ff */
[----:B------:R-:W-:Y:S07]  /*5fb0*/  LEPC R20, `(.L_x_84) ;  /* 0x000000001014794e */ /* 0x000fee0000000000 */
[----:B--2---:R-:W-:Y:S05]  /*5fc0*/  CALL.ABS.NOINC R2 ;  /* 0x0000000002007343 */ /* 0x004fea0003c00000 */
.L_x_84:
[----:B------:R-:W-:Y:S05]  /*5fd0*/  BSYNC.RECONVERGENT B6 ;  /* 0x0000000000067941 */ /* 0x000fea0003800200 */
.L_x_83:
[----:B------:R-:W-:Y:S01]  /*5fe0*/  ISETP.NE.U32.AND P4, PT, R70, RZ, PT ;  /* 0x000000ff4600720c */ /* 0x000fe20003f85070 */
[----:B------:R-:W-:Y:S01]  /*5ff0*/  UISETP.NE.AND UP2, UPT, UR53, URZ, UPT ;  /* 0x000000ff3500728c */ /* 0x000fe2000bf45270 */
[----:B------:R-:W-:Y:S01]  /*6000*/  ISETP.NE.U32.AND P2, PT, RZ, UR36, PT ;  /* 0x00000024ff007c0c */ /* 0x000fe2000bf45070 */
[----:B------:R-:W-:Y:S01]  /*6010*/  UISETP.NE.U32.AND UP1, UPT, UR38, URZ, UPT ;  /* 0x000000ff2600728c */ /* 0x000fe2000bf25070 */
[----:B------:R-:W-:Y:S01]  /*6020*/  ISETP.NE.AND.EX P4, PT, R71, RZ, PT, P4 ;  /* 0x000000ff4700720c */ /* 0x000fe20003f85340 */
[----:B------:R-:W-:Y:S01]  /*6030*/  UPLOP3.LUT UP0, UPT, UPT, UPT, UPT, 0x40, 0x4 ;  /* 0x000000000004789c */ /* 0x000fe20003f0e870 */
[----:B------:R-:W-:Y:S01]  /*6040*/  ISETP.NE.AND.EX P2, PT, RZ, UR37, PT, P2 ;  /* 0x00000025ff007c0c */ /* 0x000fe2000bf45320 */
[----:B------:R-:W-:Y:S01]  /*6050*/  UISETP.NE.AND.EX UP1, UPT, UR39, URZ, UPT, UP1 ;  /* 0x000000ff2700728c */ /* 0x000fe2000bf25310 */
[----:B------:R-:W-:Y:S04]  /*6060*/  PLOP3.LUT P1, PT, PT, PT, UP2, 0x80, 0x8 ;  /* 0x000000000008781c */ /* 0x000fe80003f2f028 */
[----:B------:R-:W-:Y:S06]  /*6070*/  @UP2 UPLOP3.LUT UP0, UPT, UPT, UPT, UP1, 0x80, 0x8 ;  /* 0x000000000008289c */ /* 0x000fec0003f0f010 */
[----:B------:R-:W-:Y:S01]  /*6080*/  PLOP3.LUT P0, PT, PT, PT, UP0, 0x80, 0x8 ;  /* 0x000000000008781c */ /* 0x000fe20003f0f008 */
[----:B------:R-:W-:Y:S01]  /*6090*/  @!UPT UIADD3 URZ, UPT, UPT, URZ, URZ, URZ ;  /* 0x000000fffffff290 */ /* 0x000fe2000fffe0ff */
[----:B------:R-:W-:Y:S11]  /*60a0*/  BRA.U !UP1, `(.L_x_86) ;  /* 0x0000000109387547 */ /* 0x000ff6000b800000 */
[----:B------:R-:W-:Y:S01]  /*60b0*/  UISETP.NE.U32.AND UP0, UPT, UR36, URZ, UPT ;  /* 0x000000ff2400728c */ /* 0x000fe2000bf05070 */
[----:B------:R-:W-:Y:S02]  /*60c0*/  HFMA2 R0, -RZ, RZ, 0, 5.9604644775390625e-08 ;  /* 0x00000001ff007431 */ /* 0x000fe400000001ff */
[----:B------:R-:W-:Y:S01]  /*60d0*/  IMAD.MOV.U32 R79, RZ, RZ, 0x1 ;  /* 0x00000001ff4f7424 */ /* 0x000fe200078e00ff */
[----:B------:R-:W-:Y:S06]  /*60e0*/  UISETP.NE.AND.EX UP0, UPT, UR37, URZ, UPT, UP0 ;  /* 0x000000ff2500728c */ /* 0x000fec000bf05300 */
[----:B------:R-:W-:Y:S05]  /*60f0*/  PLOP3.LUT P3, PT, PT, PT, UP0, 0x80, 0x8 ;  /* 0x000000000008781c */ /* 0x000fea0003f6f008 */
[----:B------:R-:W1:Y:S01]  /*6100*/  @UP0 LDCU.64 UR6, c[0x0][0x888] ;  /* 0x00011100ff0607ac */ /* 0x000e620008000a00 */
[----:B------:R-:W-:Y:S07]  /*6110*/  @UP0 UIMAD UR4, UR57, UR38, URZ ;  /* 0x00000026390402a4 */ /* 0x000fee000f8e02ff */
[----:B------:R-:W-:Y:S01]  /*6120*/  @!P3 PRMT R79, R0, 0x7610, R79 ;  /* 0x00007610004fb816 */ /* 0x000fe2000000004f */
[----:B-1----:R-:W-:Y:S03]  /*6130*/  @UP0 UIMAD.WIDE UR6, UR4, 0x4, UR6 ;  /* 0x00000004040608a5 */ /* 0x002fe6000f8e0206 */
[----:B------:R-:W1:Y:S03]  /*6140*/  @!UP0 LDCU UR4, c[0x0][0x880] ;  /* 0x00011000ff0487ac */ /* 0x000e660008000800 */
[----:B------:R-:W-:Y:S01]  /*6150*/  IMAD.U32 R2, RZ, RZ, UR6 ;  /* 0x00000006ff027e24 */ /* 0x000fe2000f8e00ff */
[----:B------:R-:W-:Y:S05]  /*6160*/  MOV R3, UR7 ;  /* 0x0000000700037c02 */ /* 0x000fea0008000f00 */
[----:B-----5:R2:W5:Y:S02]  /*6170*/  @P3 LDG.E R35, desc[UR48][R2.64] ;  /* 0x0000003002233981 */ /* 0x020564000c1e1900 */
[----:B-12---:R-:W-:Y:S02]  /*6180*/  @!P3 IMAD.U32 R35, RZ, RZ, UR4 ;  /* 0x00000004ff23be24 */ /* 0x006fe4000f8e00ff */
.L_x_86:
[----:B------:R-:W-:Y:S05]  /*6190*/  @!P4 BRA `(.L_x_87) ;  /* 0x000000000020c947 */ /* 0x000fea0003800000 */
[----:B------:R-:W-:Y:S04]  /*61a0*/  ISETP.NE.U32.AND P3, PT, R68, RZ, PT ;  /* 0x000000ff4400720c */ /* 0x000fe80003f65070 */
[----:B------:R-:W-:Y:S11]  /*61b0*/  ISETP.NE.AND.EX P3, PT, R69, RZ, PT, P3 ;  /* 0x000000ff4500720c */ /* 0x000ff60003f65330 */
[----:B------:R-:W-:Y:S02]  /*61c0*/  @!UPT UIADD3 URZ, UPT, UPT, URZ, URZ, URZ ;  /* 0x000000fffffff290 */ /* 0x000fe4000fffe0ff */
[----:B------:R-:W1:Y:S01]  /*61d0*/  @P3 LDC.64 R2, c[0x0][0x8a8] ;  /* 0x00022a00ff023b82 */ /* 0x000e620000000a00 */
[----:B------:R-:W-:Y:S04]  /*61e0*/  @P3 IMAD R0, R70, UR57, RZ ;  /* 0x0000003946003c24 */ /* 0x000fe8000f8e02ff */
[----:B-1----:R-:W-:Y:S05]  /*61f0*/  @P3 IMAD.WIDE R2, R0, 0x4, R2 ;  /* 0x0000000400023825 */ /* 0x002fea00078e0202 */
[----:B-----5:R1:W5:Y:S02]  /*6200*/  @P3 LDG.E R33, desc[UR48][R2.64] ;  /* 0x0000003002213981 */ /* 0x020364000c1e1900 */
[----:B-1----:R-:W2:Y:S02]  /*6210*/  @!P3 LDC R33, c[0x0][0x8a0] ;  /* 0x00022800ff21bb82 */ /* 0x002ea40000000800 */
.L_x_87:
[----:B-----5:R-:W-:Y:S01]  /*6220*/  FSETP.NEU.AND P3, PT, R35, RZ, PT ;  /* 0x000000ff2300720b */ /* 0x020fe20003f6d000 */
[----:B------:R-:W-:Y:S01]  /*6230*/  IMAD.SHL.U32 R95, R19, 0x80, RZ ;  /* 0x00000080135f7824 */ /* 0x000fe200078e00ff */
[----:B------:R-:W-:Y:S01]  /*6240*/  SEL R3, RZ, 0xffffffff, P2 ;  /* 0xffffffffff037807 */ /* 0x000fe20001000000 */
[----:B------:R-:W-:Y:S01]  /*6250*/  BSSY B1, `(.L_x_88) ;  /* 0x0000043000017945 */ /* 0x000fe20003800000 */
[----:B------:R-:W-:Y:S01]  /*6260*/  @P1 LOP3.LUT P2, RZ, R79, 0xff, RZ, 0xc0, !PT ;  /* 0x000000ff4fff1812 */ /* 0x000fe2000784c0ff */
[----:B------:R-:W-:Y:S01]  /*6270*/  IMAD.HI.U32 R5, R95, R77, RZ ;  /* 0x0000004d5f057227 */ /* 0x000fe200078e00ff */
[----:B------:R-:W-:Y:S02]  /*6280*/  @P1 SEL R2, RZ, 0xffffffff, P3 ;  /* 0xffffffffff021807 */ /* 0x000fe40001800000 */
[----:B------:R-:W-:Y:S01]  /*6290*/  LEA R99, R30, UR50, 0x3 ;  /* 0x000000321e637c11 */ /* 0x000fe2000f8e18ff */
[----:B------:R-:W-:Y:S01]  /*62a0*/  IMAD.MOV.U32 R100, RZ, RZ, 0x1 ;  /* 0x00000001ff647424 */ /* 0x000fe200078e00ff */
[----:B------:R-:W-:Y:S01]  /*62b0*/  @P0 SEL R2, R3, R2, !P2 ;  /* 0x0000000203020207 */ /* 0x000fe20005000000 */
[----:B------:R-:W-:Y:S01]  /*62c0*/  IMAD.IADD R34, R32, 0x1, R17 ;  /* 0x0000000120227824 */ /* 0x000fe200078e0211 */
[----:B------:R-:W-:Y:S01]  /*62d0*/  SHF.L.U32 R0, R85, 0x1f, RZ ;  /* 0x0000001f55007819 */ /* 0x000fe200000006ff */
[----:B------:R-:W-:Y:S01]  /*62e0*/  IMAD R98, R87, -0x10, R92 ;  /* 0xfffffff057627824 */ /* 0x000fe200078e025c */
[----:B------:R-:W-:Y:S01]  /*62f0*/  @P1 LOP3.LUT R2, R2, 0x1, RZ, 0xc0, !PT ;  /* 0x0000000102021812 */ /* 0x000fe200078ec0ff */
[----:B------:R-:W-:Y:S01]  /*6300*/  IMAD.MOV.U32 R101, RZ, RZ, RZ ;  /* 0x000000ffff657224 */ /* 0x000fe200078e00ff */
[----:B------:R-:W-:Y:S02]  /*6310*/  ISETP.NE.AND P2, PT, R76, 0x1, PT ;  /* 0x000000014c00780c */ /* 0x000fe40003f45270 */
[----:B------:R-:W-:Y:S02]  /*6320*/  CS2R R54, SRZ ;  /* 0x0000000000367805 */ /* 0x000fe4000001ff00 */
[----:B------:R-:W-:Y:S02]  /*6330*/  ISETP.NE.U32.OR P5, PT, R2, 0x1, !P1 ;  /* 0x000000010200780c */ /* 0x000fe40004fa5470 */
[----:B------:R-:W-:Y:S02]  /*6340*/  CS2R R52, SRZ ;  /* 0x0000000000347805 */ /* 0x000fe4000001ff00 */
[----:B------:R-:W-:Y:S02]  /*6350*/  SHF.R.U32.HI R2, RZ, R74, R5 ;  /* 0x0000004aff027219 */ /* 0x000fe40000011605 */
[----:B------:R-:W-:Y:S02]  /*6360*/  CS2R R58, SRZ ;  /* 0x00000000003a7805 */ /* 0x000fe4000001ff00 */
[----:B------:R-:W-:Y:S02]  /*6370*/  ISETP.NE.AND P4, PT, R75, 0x1, PT ;  /* 0x000000014b00780c */ /* 0x000fe40003f85270 */
[----:B------:R-:W-:Y:S02]  /*6380*/  CS2R R56, SRZ ;  /* 0x0000000000387805 */ /* 0x000fe4000001ff00 */
[----:B------:R-:W-:Y:S02]  /*6390*/  SEL R93, R95, R2, !P2 ;  /* 0x000000025f5d7207 */ /* 0x000fe40005000000 */
[----:B------:R-:W-:Y:S02]  /*63a0*/  CS2R R62, SRZ ;  /* 0x00000000003e7805 */ /* 0x000fe4000001ff00 */
[----:B------:R-:W-:Y:S02]  /*63b0*/  PLOP3.LUT P2, PT, PT, PT, UP1, 0x80, 0x8 ;  /* 0x000000000008781c */ /* 0x000fe40003f4f018 */
[----:B------:R-:W-:Y:S02]  /*63c0*/  CS2R R60, SRZ ;  /* 0x00000000003c7805 */ /* 0x000fe4000001ff00 */
[----:B------:R-:W-:Y:S01]  /*63d0*/  SEL R2, RZ, 0xffffffff, P3 ;  /* 0xffffffffff027807 */ /* 0x000fe20001800000 */
[----:B------:R-:W-:Y:S01]  /*63e0*/  IMAD.HI.U32 R94, R93, UR46, RZ ;  /* 0x0000002e5d5e7c27 */ /* 0x000fe2000f8e00ff */
[----:B------:R-:W-:Y:S02]  /*63f0*/  LOP3.LUT P3, R96, R79, 0xff, RZ, 0xc0, !PT ;  /* 0x000000ff4f607812 */ /* 0x000fe4000786c0ff */
[----:B------:R-:W-:Y:S02]  /*6400*/  @P5 SHF.L.U32 R6, RZ, 0x1f, RZ ;  /* 0x0000001fff065819 */ /* 0x000fe400000006ff */
[----:B------:R-:W-:Y:S02]  /*6410*/  CS2R R66, SRZ ;  /* 0x0000000000427805 */ /* 0x000fe4000001ff00 */
[----:B------:R-:W-:Y:S02]  /*6420*/  SHF.R.U32.HI R94, RZ, UR47, R94 ;  /* 0x0000002fff5e7c19 */ /* 0x000fe4000801165e */
[----:B------:R-:W-:Y:S01]  /*6430*/  CS2R R64, SRZ ;  /* 0x0000000000407805 */ /* 0x000fe2000001ff00 */
[----:B------:R-:W1:Y:S01]  /*6440*/  @P5 SYNCS.PHASECHK.TRANS64.TRYWAIT P1, [UR50+0x60], R6 ;  /* 0x00006006ff0055a7 */ /* 0x000e620008021132 */
[----:B------:R-:W-:Y:S02]  /*6450*/  P2R R97, PR, RZ, 0x20 ;  /* 0x00000020ff617803 */ /* 0x000fe40000000000 */
[----:B------:R-:W-:Y:S01]  /*6460*/  @P2 SEL R2, R3, R2, !P3 ;  /* 0x0000000203022207 */ /* 0x000fe20005800000 */
[----:B------:R-:W-:Y:S01]  /*6470*/  IMAD.MOV R3, RZ, RZ, -R93 ;  /* 0x000000ffff037224 */ /* 0x000fe200078e0a5d */
[----:B------:R-:W-:Y:S02]  /*6480*/  SEL R94, R93, R94, !P4 ;  /* 0x0000005e5d5e7207 */ /* 0x000fe40006000000 */
[----:B------:R-:W-:Y:S01]  /*6490*/  LOP3.LUT R2, R2, 0x1, RZ, 0xc0, !PT ;  /* 0x0000000102027812 */ /* 0x000fe200078ec0ff */
[----:B------:R-:W-:Y:S02]  /*64a0*/  IMAD R95, R76, R3, R95 ;  /* 0x000000034c5f7224 */ /* 0x000fe400078e025f */
[----:B------:R-:W-:Y:S01]  /*64b0*/  IMAD.MOV R4, RZ, RZ, -R94 ;  /* 0x000000ffff047224 */ /* 0x000fe200078e0a5e */
[----:B------:R-:W-:Y:S03]  /*64c0*/  ISETP.NE.U32.AND P2, PT, R2, 0x1, PT ;  /* 0x000000010200780c */ /* 0x000fe60003f45070 */
[----:B------:R-:W-:Y:S01]  /*64d0*/  IMAD R93, R75, R4, R93 ;  /* 0x000000044b5d7224 */ /* 0x000fe200078e025d */
[----:B------:R-:W-:Y:S01]  /*64e0*/  P2R R102, PR, RZ, 0x4 ;  /* 0x00000004ff667803 */ /* 0x000fe20000000000 */
[----:B------:R3:W4:Y:S01]  /*64f0*/  SYNCS.PHASECHK.TRANS64.TRYWAIT P0, [R99+URZ+0xc0], R0 ;  /* 0x0000c000630075a7 */ /* 0x00072200080011ff */
[----:B-1----:R-:W-:Y:S01]  /*6500*/  @P5 SEL R100, RZ, 0x1, !P1 ;  /* 0x00000001ff645807 */ /* 0x002fe20004800000 */
[----:B---3--:R-:W-:Y:S06]  /*6510*/  @!P5 BRA `(.L_x_89) ;  /* 0x000000000058d947 */ /* 0x008fec0003800000 */
[----:B------:R-:W-:Y:S01]  /*6520*/  IMAD.MOV.U32 R55, RZ, RZ, RZ ;  /* 0x000000ffff377224 */ /* 0x000fe200078e00ff */
[----:B------:R-:W-:Y:S01]  /*6530*/  ISETP.NE.AND P1, PT, R100, RZ, PT ;  /* 0x000000ff6400720c */ /* 0x000fe20003f25270 */
[----:B------:R-:W-:Y:S01]  /*6540*/  BSSY B0, `(.L_x_90) ;  /* 0x000000c000007945 */ /* 0x000fe20003800000 */
[----:B------:R-:W-:Y:S02]  /*6550*/  CS2R R66, SRZ ;  /* 0x0000000000427805 */ /* 0x000fe4000001ff00 */
[----:B------:R-:W-:Y:S02]  /*6560*/  CS2R R64, SRZ ;  /* 0x0000000000407805 */ /* 0x000fe4000001ff00 */
[----:B------:R-:W-:Y:S02]  /*6570*/  CS2R R62, SRZ ;  /* 0x00000000003e7805 */ /* 0x000fe4000001ff00 */
[----:B------:R-:W-:Y:S02]  /*6580*/  CS2R R60, SRZ ;  /* 0x00000000003c7805 */ /* 0x000fe4000001ff00 */
[----:B------:R-:W-:Y:S02]  /*6590*/  CS2R R58, SRZ ;  /* 0x00000000003a7805 */ /* 0x000fe4000001ff00 */
[----:B------:R-:W-:Y:S02]  /*65a0*/  CS2R R56, SRZ ;  /* 0x0000000000387805 */ /* 0x000fe4000001ff00 */
[----:B------:R-:W-:Y:S01]  /*65b0*/  CS2R R52, SRZ ;  /* 0x0000000000347805 */ /* 0x000fe2000001ff00 */
[----:B------:R-:W-:Y:S06]  /*65c0*/  @P1 BRA `(.L_x_91) ;  /* 0x00000000000c1947 */ /* 0x000fec0003800000 */
[----:B------:R-:W-:Y:S04]  /*65d0*/  SHF.L.U32 R3, RZ, 0x1f, RZ ;  /* 0x0000001fff037819 */ /* 0x000fe800000006ff */
[----:B------:R-:W1:Y:S02]  /*65e0*/  SYNCS.PHASECHK.TRANS64.TRYWAIT P1, [UR50+0x60], R3 ;  /* 0x00006003ff0075a7 */ /* 0x000e640008021132 */
[----:B-1----:R-:W-:Y:S05]  /*65f0*/  @!P1 BRA `(.L_x_92) ;  /* 0x0000005800449947 */ /* 0x002fea0003800000 */
.L_x_91:
[----:B------:R-:W-:Y:S05]  /*6600*/  BSYNC B0 ;  /* 0x0000000000007941 */ /* 0x000fea0003800000 */
.L_x_90:
[----:B------:R-:W-:Y:S01]  /*6610*/  ISETP.NE.AND P1, PT, R102, RZ, PT ;  /* 0x000000ff6600720c */ /* 0x000fe20003f25270 */
[----:B------:R-:W-:Y:S11]  /*6620*/  HFMA2 R101, -RZ, RZ, 0, 5.9604644775390625e-08 ;  /* 0x00000001ff657431 */ /* 0x000ff600000001ff */
[----:B------:R-:W-:Y:S01]  /*6630*/  @!UPT UIADD3 URZ, UPT, UPT, URZ, URZ, URZ ;  /* 0x000000fffffff290 */ /* 0x000fe2000fffe0ff */
[----:B------:R3:W1:Y:S04]  /*6640*/  @P1 LDS.128 R64, [R86] ;  /* 0x0000000056401984 */ /* 0x0006680000000c00 */
[----:B------:R3:W1:Y:S04]  /*6650*/  @P1 LDS.128 R60, [R92+0x10] ;  /* 0x000010005c3c1984 */ /* 0x0006680000000c00 */
[----:B------:R3:W1:Y:S04]  /*6660*/  @P1 LDS.128 R56, [R90+0x20] ;  /* 0x000020005a381984 */ /* 0x0006680000000c00 */
[----:B------:R3:W1:Y:S02]  /*6670*/  @P1 LDS.128 R52, [R98+0x30] ;  /* 0x0000300062341984 */ /* 0x0006640000000c00 */
.L_x_89:
[----:B------:R-:W-:Y:S05]  /*6680*/  BSYNC B1 ;  /* 0x0000000000017941 */ /* 0x000fea0003800000 */
.L_x_88:
[----:B-1----:R-:W-:Y:S04]  /*6690*/  SHF.R.U32.HI R2, RZ, 0x15, R34 ;  /* 0x00000015ff027819 */ /* 0x002fe80000011622 */
[----:B------:R-:W-:Y:S01]  /*66a0*/  LOP3.LUT P1, RZ, R2, 0x3, R89, 0x48, !PT ;  /* 0x0000000302ff7812 */ /* 0x000fe20007824859 */
[----:B------:R-:W-:Y:S01]  /*66b0*/  @!UPT UIADD3 URZ, UPT, UPT, URZ, URZ, URZ ;  /* 0x000000fffffff290 */ /* 0x000fe2000fffe0ff */
[----:B----4-:R-:W-:Y:S11]  /*66c0*/  @P0 BRA `(.L_x_93) ;  /* 0x0000000000080947 */ /* 0x010ff60003800000 */
[----:B------:R-:W1:Y:S02]  /*66d0*/  SYNCS.PHASECHK.TRANS64.TRYWAIT P0, [R99+URZ+0xc0], R0 ;  /* 0x0000c000630075a7 */ /* 0x000e6400080011ff */
[----:B-1----:R-:W-:Y:S05]  /*66e0*/  @!P0 BRA `(.L_x_94) ;  /* 0x0000005800208947 */ /* 0x002fea0003800000 */
.L_x_93:
[----:B------:R-:W-:Y:S05]  /*66f0*/  @!P1 BRA `(.L_x_95) ;  /* 0x0000000000409947 */ /* 0x000fea0003800000 */
[----:B------:R-:W4:Y:S01]  /*6700*/  LDCU.64 UR8, c[0x4][0x70] ;  /* 0x01000e00ff0877ac */ /* 0x000f220008000a00 */
[----:B------:R-:W-:Y:S01]  /*6710*/  MOV R3, 0x0 ;  /* 0x0000000000037802 */ /* 0x000fe20000000f00 */
[----:B------:R-:W-:Y:S02]  /*6720*/  HFMA2 R12, -RZ, RZ, 0, 5.9604644775390625e-08 ;  /* 0x00000001ff0c7431 */ /* 0x000fe400000001ff */
[----:B------:R-:W-:Y:S02]  /*6730*/  IMAD.MOV.U32 R8, RZ, RZ, 0x192 ;  /* 0x00000192ff087424 */ /* 0x000fe400078e00ff */
[----:B------:R-:W-:Y:S01]  /*6740*/  IMAD.MOV.U32 R13, RZ, RZ, RZ ;  /* 0x000000ffff0d7224 */ /* 0x000fe200078e00ff */
[----:B------:R-:W5:Y:S01]  /*6750*/  LDCU.64 UR6, c[0x4][0x78] ;  /* 0x01000f00ff0677ac */ /* 0x000f620008000a00 */
[----:B------:R-:W1:Y:S01]  /*6760*/  LDC.64 R2, c[0x4][R3] ;  /* 0x0100000003027b82 */ /* 0x000e620000000a00 */
[----:B------:R-:W2:Y:S01]  /*6770*/  LDCU.64 UR4, c[0x4][0x10] ;  /* 0x01000200ff0477ac */ /* 0x000ea20008000a00 */
[----:B----4-:R-:W-:Y:S01]  /*6780*/  MOV R5, UR9 ;  /* 0x0000000900057c02 */ /* 0x010fe20008000f00 */
[----:B------:R-:W-:Y:S01]  /*6790*/  IMAD.U32 R4, RZ, RZ, UR8 ;  /* 0x00000008ff047e24 */ /* 0x000fe2000f8e00ff */
[----:B-----5:R-:W-:Y:S01]  /*67a0*/  MOV R7, UR7 ;  /* 0x0000000700077c02 */ /* 0x020fe20008000f00 */
[----:B------:R-:W-:Y:S01]  /*67b0*/  IMAD.U32 R6, RZ, RZ, UR6 ;  /* 0x00000006ff067e24 */ /* 0x000fe2000f8e00ff */
[----:B--2---:R-:W-:Y:S01]  /*67c0*/  MOV R11, UR5 ;  /* 0x00000005000b7c02 */ /* 0x004fe20008000f00 */
[----:B------:R-:W-:Y:S02]  /*67d0*/  IMAD.U32 R10, RZ, RZ, UR4 ;  /* 0x00000004ff0a7e24 */ /* 0x000fe4000f8e00ff */
[----:B------:R-:W-:Y:S07]  /*67e0*/  LEPC R20, `(.L_x_95) ;  /* 0x000000001014794e */ /* 0x000fee0000000000 */
[----:B-1-3--:R-:W-:Y:S05]  /*67f0*/  CALL.ABS.NOINC R2 ;  /* 0x0000000002007343 */ /* 0x00afea0003c00000 */
.L_x_95:
[----:B------:R-:W-:Y:S01]  /*6800*/  LOP3.LUT R20, R64, 0xffffe000, RZ, 0xc0, !PT ;  /* 0xffffe00040147812 */ /* 0x000fe200078ec0ff */
[----:B------:R-:W-:Y:S05]  /*6810*/  WARPSYNC.ALL ;  /* 0x0000000000007948 */ /* 0x000fea0003800000 */
[----:B------:R-:W-:Y:S01]  /*6820*/  R2UR UR4, R34 ;  /* 0x00000000220472ca */ /* 0x000fe200000e0000 */
[----:B------:R-:W-:Y:S01]  /*6830*/  BSSY.RECONVERGENT B0, `(.L_x_96) ;  /* 0x000005a000007945 */ /* 0x000fe20003800200 */
[----:B------:R-:W-:Y:S02]  /*6840*/  LOP3.LUT R21, R65, 0xffffe000, RZ, 0xc0, !PT ;  /* 0xffffe00041157812 */ /* 0x000fe400078ec0ff */
[----:B------:R-:W-:Y:S02]  /*6850*/  LOP3.LUT R40, R66, 0xffffe000, RZ, 0xc0, !PT ;  /* 0xffffe00042287812 */ /* 0x000fe400078ec0ff */
[----:B------:R-:W-:Y:S02]  /*6860*/  LOP3.LUT R41, R60, 0xffffe000, RZ, 0xc0, !PT ;  /* 0xffffe0003c297812 */ /* 0x000fe400078ec0ff */
[----:B------:R-:W-:Y:S05]  /*6870*/  ISETP.NE.AND P0, PT, R88, RZ, PT ;  /* 0x000000ff5800720c */ /* 0x000fea0003f05270 */
[----:B------:R-:W1:Y:S02]  /*6880*/  LDTM.x16 R4, tmem[UR4] ;  /* 0x00000004000479ee */ /* 0x000e640008240000 */
[C---:B-12---:R-:W-:Y:S01]  /*6890*/  FMUL R0, R33.reuse, R4 ;  /* 0x0000000421007220 */ /* 0x046fe20000400000 */
[C---:B------:R-:W-:Y:S01]  /*68a0*/  FMUL R2, R33.reuse, R5 ;  /* 0x0000000521027220 */ /* 0x040fe20000400000 */
[C---:B------:R-:W-:Y:S01]  /*68b0*/  FMUL R3, R33.reuse, R6 ;  /* 0x0000000621037220 */ /* 0x040fe20000400000 */
[----:B------:R-:W-:Y:S01]  /*68c0*/  FMUL R7, R33, R7 ;  /* 0x0000000721077220 */ /* 0x000fe20000400000 */
[----:B------:R-:W-:Y:S01]  /*68d0*/  FFMA R36, R35, R20, R0 ;  /* 0x0000001423247223 */ /* 0x000fe20000000000 */
[----:B------:R-:W-:Y:S01]  /*68e0*/  LOP3.LUT R20, R67, 0xffffe000, RZ, 0xc0, !PT ;  /* 0xffffe00043147812 */ /* 0x000fe200078ec0ff */
[C---:B------:R-:W-:Y:S01]  /*68f0*/  FFMA R37, R35.reuse, R21, R2 ;  /* 0x0000001523257223 */ /* 0x040fe20000000002 */
[----:B------:R-:W-:Y:S01]  /*6900*/  LOP3.LUT R21, R62, 0xffffe000, RZ, 0xc0, !PT ;  /* 0xffffe0003e157812 */ /* 0x000fe200078ec0ff */
[----:B------:R-:W-:Y:S01]  /*6910*/  FFMA R38, R35, R40, R3 ;  /* 0x0000002823267223 */ /* 0x000fe20000000003 */
[----:B------:R-:W-:Y:S01]  /*6920*/  LOP3.LUT R40, R61, 0xffffe000, RZ, 0xc0, !PT ;  /* 0xffffe0003d287812 */ /* 0x000fe200078ec0ff */
[----:B------:R-:W-:Y:S01]  /*6930*/  FFMA R39, R35, R20, R7 ;  /* 0x0000001423277223 */ /* 0x000fe20000000007 */
[----:B------:R-:W-:Y:S01]  /*6940*/  LOP3.LUT R20, R63, 0xffffe000, RZ, 0xc0, !PT ;  /* 0xffffe0003f147812 */ /* 0x000fe200078ec0ff */
[C---:B------:R-:W-:Y:S01]  /*6950*/  FMUL R4, R33.reuse, R8 ;  /* 0x0000000821047220 */ /* 0x040fe20000400000 */
[----:B------:R-:W-:Y:S01]  /*6960*/  F2FP.TF32.F32.PACK_B R36, R36 ;  /* 0x00000024ff24723e */ /* 0x000fe200024050ff */
[C---:B------:R-:W-:Y:S01]  /*6970*/  FMUL R5, R33.reuse, R9 ;  /* 0x0000000921057220 */ /* 0x040fe20000400000 */
[----:B------:R-:W-:Y:S01]  /*6980*/  F2FP.TF32.F32.PACK_B R37, R37 ;  /* 0x00000025ff25723e */ /* 0x000fe200024050ff */
[C---:B------:R-:W-:Y:S01]  /*6990*/  FMUL R6, R33.reuse, R10 ;  /* 0x0000000a21067220 */ /* 0x040fe20000400000 */
[----:B------:R-:W-:Y:S01]  /*69a0*/  FMUL R11, R33, R11 ;  /* 0x0000000b210b7220 */ /* 0x000fe20000400000 */
[----:B------:R-:W-:Y:S01]  /*69b0*/  F2FP.TF32.F32.PACK_B R38, R38 ;  /* 0x00000026ff26723e */ /* 0x000fe200024050ff */
[C---:B------:R-:W-:Y:S01]  /*69c0*/  FFMA R4, R35.reuse, R41, R4 ;  /* 0x0000002923047223 */ /* 0x040fe20000000004 */
[----:B------:R-:W-:Y:S01]  /*69d0*/  F2FP.TF32.F32.PACK_B R39, R39 ;  /* 0x00000027ff27723e */ /* 0x000fe200024050ff */
[C---:B------:R-:W-:Y:S01]  /*69e0*/  FFMA R5, R35.reuse, R40, R5 ;  /* 0x0000002823057223 */ /* 0x040fe20000000005 */
[C---:B------:R-:W-:Y:S01]  /*69f0*/  FFMA R6, R35.reuse, R21, R6 ;  /* 0x0000001523067223 */ /* 0x040fe20000000006 */
[----:B------:R-:W-:Y:S01]  /*6a00*/  FFMA R7, R35, R20, R11 ;  /* 0x0000001423077223 */ /* 0x000fe2000000000b */
[----:B------:R-:W-:Y:S01]  /*6a10*/  LOP3.LUT R41, R56, 0xffffe000, RZ, 0xc0, !PT ;  /* 0xffffe00038297812 */ /* 0x000fe200078ec0ff */
[----:B------:R1:W-:Y:S01]  /*6a20*/  STS.128 [R86], R36 ;  /* 0x0000002456007388 */ /* 0x0003e20000000c00 */
[----:B------:R-:W-:Y:S01]  /*6a30*/  LOP3.LUT R40, R57, 0xffffe000, RZ, 0xc0, !PT ;  /* 0xffffe00039287812 */ /* 0x000fe200078ec0ff */
[C---:B------:R-:W-:Y:S01]  /*6a40*/  FMUL R8, R33.reuse, R12 ;  /* 0x0000000c21087220 */ /* 0x040fe20000400000 */
[C---:B------:R-:W-:Y:S01]  /*6a50*/  FMUL R9, R33.reuse, R13 ;  /* 0x0000000d21097220 */ /* 0x040fe20000400000 */
[----:B------:R-:W-:Y:S01]  /*6a60*/  LOP3.LUT R21, R58, 0xffffe000, RZ, 0xc0, !PT ;  /* 0xffffe0003a157812 */ /* 0x000fe200078ec0ff */
[----:B------:R-:W-:Y:S01]  /*6a70*/  FMUL R10, R33, R14 ;  /* 0x0000000e210a7220 */ /* 0x000fe20000400000 */
[----:B------:R-:W-:Y:S01]  /*6a80*/  LOP3.LUT R20, R59, 0xffffe000, RZ, 0xc0, !PT ;  /* 0xffffe0003b147812 */ /* 0x000fe200078ec0ff */
[----:B------:R-:W-:Y:S01]  /*6a90*/  FMUL R15, R33, R15 ;  /* 0x0000000f210f7220 */ /* 0x000fe20000400000 */
[----:B------:R-:W-:Y:S01]  /*6aa0*/  F2FP.TF32.F32.PACK_B R4, R4 ;  /* 0x00000004ff04723e */ /* 0x000fe200024050ff */
[C---:B------:R-:W-:Y:S01]  /*6ab0*/  FFMA R8, R35.reuse, R41, R8 ;  /* 0x0000002923087223 */ /* 0x040fe20000000008 */
[----:B------:R-:W-:Y:S01]  /*6ac0*/  F2FP.TF32.F32.PACK_B R5, R5 ;  /* 0x00000005ff05723e */ /* 0x000fe200024050ff */
[C---:B------:R-:W-:Y:S01]  /*6ad0*/  FFMA R9, R35.reuse, R40, R9 ;  /* 0x0000002823097223 */ /* 0x040fe20000000009 */
[----:B------:R-:W-:Y:S01]  /*6ae0*/  F2FP.TF32.F32.PACK_B R6, R6 ;  /* 0x00000006ff06723e */ /* 0x000fe200024050ff */
[C---:B------:R-:W-:Y:S01]  /*6af0*/  FFMA R10, R35.reuse, R21, R10 ;  /* 0x00000015230a7223 */ /* 0x040fe2000000000a */
[----:B------:R-:W-:Y:S01]  /*6b00*/  F2FP.TF32.F32.PACK_B R7, R7 ;  /* 0x00000007ff07723e */ /* 0x000fe200024050ff */
[----:B------:R-:W-:Y:S01]  /*6b10*/  FFMA R11, R35, R20, R15 ;  /* 0x00000014230b7223 */ /* 0x000fe2000000000f */
[----:B------:R-:W-:Y:S01]  /*6b20*/  LOP3.LUT R41, R52, 0xffffe000, RZ, 0xc0, !PT ;  /* 0xffffe00034297812 */ /* 0x000fe200078ec0ff */
[----:B------:R-:W-:Y:S01]  /*6b30*/  FMUL R12, R33, R16 ;  /* 0x00000010210c7220 */ /* 0x000fe20000400000 */
[----:B------:R-:W-:Y:S01]  /*6b40*/  LOP3.LUT R40, R53, 0xffffe000, RZ, 0xc0, !PT ;  /* 0xffffe00035287812 */ /* 0x000fe200078ec0ff */
[----:B------:R1:W-:Y:S01]  /*6b50*/  STS.128 [R92+0x10], R4 ;  /* 0x000010045c007388 */ /* 0x0003e20000000c00 */
        /* <DEDUP_REMOVED lines=13> */
[----:B------:R-:W-:Y:S02]  /*6c30*/  F2FP.TF32.F32.PACK_B R12, R12 ;  /* 0x0000000cff0c723e */ /* 0x000fe400024050ff */
[----:B------:R-:W-:Y:S01]  /*6c40*/  F2FP.TF32.F32.PACK_B R13, R13 ;  /* 0x0000000dff0d723e */ /* 0x000fe200024050ff */
[----:B------:R1:W-:Y:S01]  /*6c50*/  STS.128 [R90+0x20], R8 ;  /* 0x000020085a007388 */ /* 0x0003e20000000c00 */
[----:B------:R-:W-:Y:S02]  /*6c60*/  F2FP.TF32.F32.PACK_B R14, R14 ;  /* 0x0000000eff0e723e */ /* 0x000fe400024050ff */
[----:B------:R-:W-:Y:S05]  /*6c70*/  F2FP.TF32.F32.PACK_B R15, R15 ;  /* 0x0000000fff0f723e */ /* 0x000fea00024050ff */
[----:B------:R1:W-:Y:S01]  /*6c80*/  STS.128 [R98+0x30], R12 ;  /* 0x0000300c62007388 */ /* 0x0003e20000000c00 */
[----:B------:R-:W-:Y:S01]  /*6c90*/  @!PT LDS RZ, [RZ] ;  /* 0x00000000fffff984 */ /* 0x000fe20000000800 */
[----:B------:R-:W-:Y:S01]  /*6ca0*/  @!PT LDS RZ, [RZ] ;  /* 0x00000000fffff984 */ /* 0x000fe20000000800 */
[----:B------:R-:W-:Y:S01]  /*6cb0*/  @!PT LDS RZ, [RZ] ;  /* 0x00000000fffff984 */ /* 0x000fe20000000800 */
[----:B------:R-:W-:Y:S01]  /*6cc0*/  @!PT LDS RZ, [RZ] ;  /* 0x00000000fffff984 */ /* 0x000fe20000000800 */
[----:B------:R2:W-:Y:S07]  /*6cd0*/  MEMBAR.ALL.CTA ;  /* 0x0000000000007992 */ /* 0x0005ee0000008000 */
[----:B--2---:R-:W2:Y:S02]  /*6ce0*/  FENCE.VIEW.ASYNC.S ;  /* 0x00000000000073c6 */ /* 0x004ea40000000000 */
[----:B--2---:R-:W-:Y:S06]  /*6cf0*/  BAR.SYNC.DEFER_BLOCKING 0x1, 0x80 ;  /* 0x0042000000007b1d */ /* 0x004fec0000010000 */
[----:B------:R-:W-:Y:S05]  /*6d00*/  @P0 BRA `(.L_x_97) ;  /* 0x0000000000300947 */ /* 0x000fea0003800000 */
[----:B------:R-:W-:Y:S01]  /*6d10*/  UIADD3 UR6, UPT, UPT, UR50, 0x200, URZ ;  /* 0x0000020032067890 */ /* 0x000fe2000fffe0ff */
[----:B------:R-:W-:Y:S01]  /*6d20*/  R2UR UR42, R95 ;  /* 0x000000005f2a72ca */ /* 0x000fe200000e0000 */
[----:B------:R-:W-:Y:S01]  /*6d30*/  UIADD3 UR4, UP0, UPT, UR54, 0x680, URZ ;  /* 0x0000068036047890 */ /* 0x000fe2000ff1e0ff */
[----:B------:R-:W-:Y:S02]  /*6d40*/  R2UR UR43, R93 ;  /* 0x000000005d2b72ca */ /* 0x000fe400000e0000 */
[----:B------:R-:W-:Y:S01]  /*6d50*/  R2UR UR44, R94 ;  /* 0x000000005e2c72ca */ /* 0x000fe200000e0000 */
[----:B------:R-:W-:Y:S01]  /*6d60*/  IMAD.U32 R81, RZ, RZ, UR6 ;  /* 0x00000006ff517e24 */ /* 0x000fe2000f8e00ff */
[----:B------:R-:W-:Y:S04]  /*6d70*/  UIADD3.X UR5, UPT, UPT, URZ, UR55, URZ, UP0, !UPT ;  /* 0x00000037ff057290 */ /* 0x000fe800087fe4ff */
[----:B------:R-:W-:Y:S11]  /*6d80*/  R2UR UR40, R81 ;  /* 0x00000000512872ca */ /* 0x000ff600000e0000 */
[----:B------:R-:W-:Y:S02]  /*6d90*/  @!UPT UIADD3 URZ, UPT, UPT, URZ, URZ, URZ ;  /* 0x000000fffffff290 */ /* 0x000fe4000fffe0ff */
[----:B------:R2:W-:Y:S01]  /*6da0*/  UTMASTG.4D.IM2COL [UR40], [UR4] ;  /* 0x00000028040073b5 */ /* 0x0005e20008058000 */
[----:B------:R0:W-:Y:S01]  /*6db0*/  UTMACMDFLUSH ;  /* 0x00000000000079b7 */ /* 0x0001e20000000000 */
[----:B--2---:R-:W-:Y:S04]  /*6dc0*/  DEPBAR.LE SB0, 0x1 ;  /* 0x000080400000791a */ /* 0x004fe80000000000 */
.L_x_97:
[----:B------:R-:W-:Y:S05]  /*6dd0*/  BSYNC.RECONVERGENT B0 ;  /* 0x0000000000007941 */ /* 0x000fea0003800200 */
.L_x_96:
[----:B------:R-:W-:Y:S01]  /*6de0*/  BAR.SYNC.DEFER_BLOCKING 0x1, 0x80 ;  /* 0x0042000000007b1d */ /* 0x000fe20000010000 */
[----:B------:R-:W-:Y:S01]  /*6df0*/  ISETP.NE.AND P1, PT, R97, RZ, PT ;  /* 0x000000ff6100720c */ /* 0x000fe20003f25270 */
[----:B------:R-:W-:Y:S01]  /*6e00*/  UISETP.NE.AND UP0, UPT, UR52, URZ, UPT ;  /* 0x000000ff3400728c */ /* 0x000fe2000bf05270 */
[----:B------:R-:W-:Y:S11]  /*6e10*/  LEA R3, R101, UR50, 0x3 ;  /* 0x0000003265037c11 */ /* 0x000ff6000f8e18ff */
[----:B-1----:R-:W-:Y:S01]  /*6e20*/  @P1 SHF.L.U32 R4, RZ, 0x1f, RZ ;  /* 0x0000001fff041819 */ /* 0x002fe200000006ff */
[----:B------:R-:W-:Y:S06]  /*6e30*/  BRA.U !UP0, `(.L_x_98) ;  /* 0x0000000108247547 */ /* 0x000fec000b800000 */
[----:B------:R-:W1:Y:S01]  /*6e40*/  S2R R0, SR_CgaCtaId ;  /* 0x0000000000007919 */ /* 0x000e620000008800 */
[----:B------:R-:W-:Y:S01]  /*6e50*/  IMAD.U32 R2, RZ, RZ, UR56 ;  /* 0x00000038ff027e24 */ /* 0x000fe2000f8e00ff */
[----:B------:R-:W-:Y:S04]  /*6e60*/  UIADD3 UR56, UPT, UPT, UR56, 0x1, URZ ;  /* 0x0000000138387890 */ /* 0x000fe8000fffe0ff */
[----:B------:R-:W-:Y:S01]  /*6e70*/  @P1 LEA R2, R2, UR50, 0x3 ;  /* 0x0000003202021c11 */ /* 0x000fe2000f8e18ff */
[----:B------:R-:W-:Y:S04]  /*6e80*/  UISETP.NE.AND UP0, UPT, UR56, 0x4, UPT ;  /* 0x000000043800788c */ /* 0x000fe8000bf05270 */
[----:B------:R-:W-:Y:S01]  /*6e90*/  @P1 VIADD R5, R2, 0x80 ;  /* 0x0000008002051836 */ /* 0x000fe20000000000 */
[----:B------:R-:W-:Y:S04]  /*6ea0*/  USEL UR56, UR56, URZ, UP0 ;  /* 0x000000ff38387287 */ /* 0x000fe80008000000 */
[----:B-1----:R-:W-:Y:S04]  /*6eb0*/  @P1 PRMT R0, R0, 0x654, R5 ;  /* 0x0000065400001816 */ /* 0x002fe80000000005 */
[----:B------:R1:W-:Y:S04]  /*6ec0*/  @P1 SYNCS.ARRIVE.TRANS64.RED.A1T0 RZ, [R0+URZ], RZ ;  /* 0x000000ff00ff19a7 */ /* 0x0003e800081004ff */
.L_x_98:
[----:B------:R-:W2:Y:S01]  /*6ed0*/  @P1 SYNCS.PHASECHK.TRANS64.TRYWAIT P0, [R3+URZ+0x60], R4 ;  /* 0x00006004030015a7 */ /* 0x000ea200080011ff */
[----:B------:R-:W-:Y:S01]  /*6ee0*/  BSSY B1, `(.L_x_99) ;  /* 0x0000016000017945 */ /* 0x000fe20003800000 */
[----:B--2---:R-:W-:Y:S03]  /*6ef0*/  @P1 SEL R100, RZ, 0x1, !P0 ;  /* 0x00000001ff641807 */ /* 0x004fe60004000000 */
[----:B------:R-:W-:Y:S05]  /*6f00*/  @!P1 BRA `(.L_x_100) ;  /* 0x00000000004c9947 */ /* 0x000fea0003800000 */
[----:B------:R-:W-:Y:S01]  /*6f10*/  ISETP.NE.AND P0, PT, R100, RZ, PT ;  /* 0x000000ff6400720c */ /* 0x000fe20003f05270 */
[----:B------:R-:W-:Y:S01]  /*6f20*/  BSSY B0, `(.L_x_101) ;  /* 0x000000b000007945 */ /* 0x000fe20003800000 */
[----:B------:R-:W-:Y:S11]  /*6f30*/  ISETP.NE.AND P1, PT, R102, RZ, PT ;  /* 0x000000ff6600720c */ /* 0x000ff60003f25270 */
[----:B------:R-:W-:Y:S02]  /*6f40*/  @!UPT UIADD3 URZ, UPT, UPT, URZ, URZ, URZ ;  /* 0x000000fffffff290 */ /* 0x000fe4000fffe0ff */
[C---:B------:R-:W-:Y:S01]  /*6f50*/  @P1 IMAD R6, R101.reuse, 0x2000, R86 ;  /* 0x0000200065061824 */ /* 0x040fe200078e0256 */
[C---:B------:R-:W-:Y:S01]  /*6f60*/  @P1 LEA R4, R101.reuse, R90, 0xd ;  /* 0x0000005a65041211 */ /* 0x040fe200078e68ff */
[C---:B------:R-:W-:Y:S02]  /*6f70*/  @P1 IMAD R5, R101.reuse, 0x2000, R92 ;  /* 0x0000200065051824 */ /* 0x040fe400078e025c */
[----:B------:R-:W-:Y:S01]  /*6f80*/  @P1 IMAD R2, R101, 0x2000, R98 ;  /* 0x0000200065021824 */ /* 0x000fe200078e0262 */
[----:B------:R-:W-:Y:S06]  /*6f90*/  @P0 BRA `(.L_x_102) ;  /* 0x00000000000c0947 */ /* 0x000fec0003800000 */
[----:B-1----:R-:W-:Y:S04]  /*6fa0*/  SHF.L.U32 R0, RZ, 0x1f, RZ ;  /* 0x0000001fff007819 */ /* 0x002fe800000006ff */
[----:B------:R-:W1:Y:S02]  /*6fb0*/  SYNCS.PHASECHK.TRANS64.TRYWAIT P0, [R3+URZ+0x60], R0 ;  /* 0x00006000030075a7 */ /* 0x000e6400080011ff */
[----:B-1----:R-:W-:Y:S05]  /*6fc0*/  @!P0 BRA `(.L_x_103) ;  /* 0x0000004c00fc8947 */ /* 0x002fea0003800000 */
.L_x_102:
[----:B------:R-:W-:Y:S05]  /*6fd0*/  BSYNC B0 ;  /* 0x0000000000007941 */ /* 0x000fea0003800000 */
.L_x_101:
[----:B------:R-:W-:Y:S02]  /*6fe0*/  ISETP.NE.AND P0, PT, R102, RZ, PT ;  /* 0x000000ff6600720c */ /* 0x000fe40003f05270 */
[----:B------:R-:W-:Y:S11]  /*6ff0*/  IADD3 R101, PT, PT, R101, 0x1, RZ ;  /* 0x0000000165657810 */ /* 0x000ff60007ffe0ff */
[----:B------:R2:W4:Y:S04]  /*7000*/  @P0 LDS.128 R64, [R6] ;  /* 0x0000000006400984 */ /* 0x0005280000000c00 */
[----:B------:R2:W1:Y:S04]  /*7010*/  @P0 LDS.128 R60, [R5+0x10] ;  /* 0x00001000053c0984 */ /* 0x0004680000000c00 */
[----:B------:R2:W1:Y:S04]  /*7020*/  @P0 LDS.128 R56, [R4+0x20] ;  /* 0x0000200004380984 */ /* 0x0004680000000c00 */
[----:B------:R2:W1:Y:S02]  /*7030*/  @P0 LDS.128 R52, [R2+0x30] ;  /* 0x0000300002340984 */ /* 0x0004640000000c00 */
.L_x_100:
[----:B------:R-:W-:Y:S05]  /*7040*/  BSYNC B1 ;  /* 0x0000000000017941 */ /* 0x000fea0003800000 */
.L_x_99:
[----:B-1----:R-:W-:Y:S05]  /*7050*/  VIADD R0, R34, 0x10 ;  /* 0x0000001022007836 */ /* 0x002fea0000000000 */
[----:B------:R-:W-:Y:S04]  /*7060*/  SHF.R.U32.HI R0, RZ, 0x15, R0 ;  /* 0x00000015ff007819 */ /* 0x000fe80000011600 */
[----:B------:R-:W-:Y:S11]  /*7070*/  LOP3.LUT P0, RZ, R0, 0x3, R89, 0x48, !PT ;  /* 0x0000000300ff7812 */ /* 0x000ff60007804859 */
[----:B------:R-:W-:Y:S02]  /*7080*/  @!UPT UIADD3 URZ, UPT, UPT, URZ, URZ, URZ ;  /* 0x000000fffffff290 */ /* 0x000fe4000fffe0ff */
[----:B------:R-:W-:Y:S05]  /*7090*/  @!P0 BRA `(.L_x_104) ;  /* 0x0000000000408947 */ /* 0x000fea0003800000 */
[----:B------:R-:W1:Y:S01]  /*70a0*/  LDCU.64 UR8, c[0x4][0x70] ;  /* 0x01000e00ff0877ac */ /* 0x000e620008000a00 */
[----:B------:R-:W-:Y:S01]  /*70b0*/  MOV R3, 0x0 ;  /* 0x0000000000037802 */ /* 0x000fe20000000f00 */
[----:B------:R-:W-:Y:S02]  /*70c0*/  HFMA2 R12, -RZ, RZ, 0, 5.9604644775390625e-08 ;  /* 0x00000001ff0c7431 */ /* 0x000fe400000001ff */
[----:B------:R-:W-:Y:S02]  /*70d0*/  IMAD.MOV.U32 R8, RZ, RZ, 0x192 ;  /* 0x00000192ff087424 */ /* 0x000fe400078e00ff */
[----:B------:R-:W-:Y:S01]  /*70e0*/  IMAD.MOV.U32 R13, RZ, RZ, RZ ;  /* 0x000000ffff0d7224 */ /* 0x000fe200078e00ff */
[----:B------:R-:W5:Y:S01]  /*70f0*/  LDCU.64 UR6, c[0x4][0x78] ;  /* 0x01000f00ff0677ac */ /* 0x000f620008000a00 */
[----:B--2---:R-:W2:Y:S01]  /*7100*/  LDC.64 R2, c[0x4][R3] ;  /* 0x0100000003027b82 */ /* 0x004ea20000000a00 */
[----:B------:R-:W3:Y:S01]  /*7110*/  LDCU.64 UR4, c[0x4][0x10] ;  /* 0x01000200ff0477ac */ /* 0x000ee20008000a00 */
[----:B-1----:R-:W-:Y:S01]  /*7120*/  MOV R5, UR9 ;  /* 0x0000000900057c02 */ /* 0x002fe20008000f00 */
[----:B------:R-:W-:Y:S01]  /*7130*/  IMAD.U32 R4, RZ, RZ, UR8 ;  /* 0x00000008ff047e24 */ /* 0x000fe2000f8e00ff */
[----:B-----5:R-:W-:Y:S01]  /*7140*/  MOV R7, UR7 ;  /* 0x0000000700077c02 */ /* 0x020fe20008000f00 */
[----:B------:R-:W-:Y:S01]  /*7150*/  IMAD.U32 R6, RZ, RZ, UR6 ;  /* 0x00000006ff067e24 */ /* 0x000fe2000f8e00ff */
[----:B---3--:R-:W-:Y:S01]  /*7160*/  MOV R11, UR5 ;  /* 0x00000005000b7c02 */ /* 0x008fe20008000f00 */
[----:B------:R-:W-:Y:S02]  /*7170*/  IMAD.U32 R10, RZ, RZ, UR4 ;  /* 0x00000004ff0a7e24 */ /* 0x000fe4000f8e00ff */
[----:B------:R-:W-:Y:S07]  /*7180*/  LEPC R20, `(.L_x_104) ;  /* 0x000000001014794e */ /* 0x000fee0000000000 */
[----:B--2-4-:R-:W-:Y:S05]  /*7190*/  CALL.ABS.NOINC R2 ;  /* 0x0000000002007343 */ /* 0x014fea0003c00000 */
.L_x_104:
[----:B----4-:R-:W-:Y:S01]  /*71a0*/  LOP3.LUT R20, R64, 0xffffe000, RZ, 0xc0, !PT ;  /* 0xffffe00040147812 */ /* 0x010fe200078ec0ff */
[----:B------:R-:W-:Y:S05]  /*71b0*/  WARPSYNC.ALL ;  /* 0x0000000000007948 */ /* 0x000fea0003800000 */
[----:B------:R-:W-:Y:S01]  /*71c0*/  R2UR UR4, R34 ;  /* 0x00000000220472ca */ /* 0x000fe200000e0000 */
[----:B------:R-:W1:Y:S01]  /*71d0*/  S2R R103, SR_CgaCtaId ;  /* 0x0000000000677919 */ /* 0x000e620000008800 */
[----:B------:R-:W-:Y:S01]  /*71e0*/  LOP3.LUT R21, R65, 0xffffe000, RZ, 0xc0, !PT ;  /* 0xffffe00041157812 */ /* 0x000fe200078ec0ff */
[----:B------:R-:W-:Y:S01]  /*71f0*/  IMAD.U32 R50, RZ, RZ, UR56 ;  /* 0x00000038ff327e24 */ /* 0x000fe2000f8e00ff */
[----:B------:R-:W-:Y:S01]  /*7200*/  LOP3.LUT R49, R66, 0xffffe000, RZ, 0xc0, !PT ;  /* 0xffffe00042317812 */ /* 0x000fe200078ec0ff */
[----:B------:R-:W-:Y:S01]  /*7210*/  BSSY.RECONVERGENT B0, `(.L_x_105) ;  /* 0x000005c000007945 */ /* 0x000fe20003800200 */
[----:B------:R-:W-:Y:S02]  /*7220*/  LOP3.LUT R48, R56, 0xffffe000, RZ, 0xc0, !PT ;  /* 0xffffe00038307812 */ /* 0x000fe400078ec0ff */
[----:B------:R-:W-:Y:S02]  /*7230*/  ISETP.NE.AND P6, PT, R97, RZ, PT ;  /* 0x000000ff6100720c */ /* 0x000fe40003fc5270 */
[----:B------:R-:W-:Y:S03]  /*7240*/  ISETP.NE.AND P0, PT, R88, RZ, PT ;  /* 0x000000ff5800720c */ /* 0x000fe60003f05270 */
[----:B--2---:R-:W2:Y:S08]  /*7250*/  LDTM.x16 R4, tmem[UR4+0x10] ;  /* 0x00001004000479ee */ /* 0x004eb00008240000 */
[----:B------:R-:W-:Y:S02]  /*7260*/  @P6 LEA R50, R50, UR50, 0x3 ;  /* 0x0000003232326c11 */ /* 0x000fe4000f8e18ff */
[----:B------:R-:W-:Y:S03]  /*7270*/  @P6 SHF.L.U32 R105, RZ, 0x1f, RZ ;  /* 0x0000001fff696819 */ /* 0x000fe600000006ff */
[----:B------:R-:W-:Y:S01]  /*7280*/  @P6 VIADD R104, R50, 0x80 ;  /* 0x0000008032686836 */ /* 0x000fe20000000000 */
[----:B------:R-:W-:Y:S04]  /*7290*/  LEA R50, R101, UR50, 0x3 ;  /* 0x0000003265327c11 */ /* 0x000fe8000f8e18ff */
[----:B-1----:R-:W-:Y:S01]  /*72a0*/  @P6 PRMT R104, R103, 0x654, R104 ;  /* 0x0000065467686816 */ /* 0x002fe20000000068 */
[C---:B--2---:R-:W-:Y:S01]  /*72b0*/  FMUL R0, R33.reuse, R4 ;  /* 0x0000000421007220 */ /* 0x044fe20000400000 */
[C---:B------:R-:W-:Y:S01]  /*72c0*/  FMUL R2, R33.reuse, R5 ;  /* 0x0000000521027220 */ /* 0x040fe20000400000 */
[C---:B------:R-:W-:Y:S01]  /*72d0*/  FMUL R3, R33.reuse, R10 ;  /* 0x0000000a21037220 */ /* 0x040fe20000400000 */
[----:B------:R-:W-:Y:S01]  /*72e0*/  FMUL R4, R33, R11 ;  /* 0x0000000b21047220 */ /* 0x000fe20000400000 */
[C---:B------:R-:W-:Y:S01]  /*72f0*/  FFMA R36, R35.reuse, R20, R0 ;  /* 0x0000001423247223 */ /* 0x040fe20000000000 */
[----:B------:R-:W-:Y:S01]  /*7300*/  LOP3.LUT R20, R60, 0xffffe000, RZ, 0xc0, !PT ;  /* 0xffffe0003c147812 */ /* 0x000fe200078ec0ff */
[----:B------:R-:W-:Y:S01]  /*7310*/  FFMA R37, R35, R21, R2 ;  /* 0x0000001523257223 */ /* 0x000fe20000000002 */
[----:B------:R-:W-:Y:S01]  /*7320*/  LOP3.LUT R21, R67, 0xffffe000, RZ, 0xc0, !PT ;  /* 0xffffe00043157812 */ /* 0x000fe200078ec0ff */
[C---:B------:R-:W-:Y:S01]  /*7330*/  FMUL R0, R33.reuse, R6 ;  /* 0x0000000621007220 */ /* 0x040fe20000400000 */
[----:B------:R-:W-:Y:S01]  /*7340*/  F2FP.TF32.F32.PACK_B R36, R36 ;  /* 0x00000024ff24723e */ /* 0x000fe200024050ff */
[----:B------:R-:W-:Y:S01]  /*7350*/  FMUL R2, R33, R7 ;  /* 0x0000000721027220 */ /* 0x000fe20000400000 */
[----:B------:R-:W-:Y:S01]  /*7360*/  F2FP.TF32.F32.PACK_B R37, R37 ;  /* 0x00000025ff25723e */ /* 0x000fe200024050ff */
[----:B------:R-:W-:Y:S01]  /*7370*/  FFMA R38, R35, R49, R0 ;  /* 0x0000003123267223 */ /* 0x000fe20000000000 */
[----:B------:R-:W-:Y:S01]  /*7380*/  LOP3.LUT R49, R63, 0xffffe000, RZ, 0xc0, !PT ;  /* 0xffffe0003f317812 */ /* 0x000fe200078ec0ff */
[----:B------:R-:W-:Y:S01]  /*7390*/  FFMA R39, R35, R21, R2 ;  /* 0x0000001523277223 */ /* 0x000fe20000000002 */
[----:B------:R-:W-:Y:S01]  /*73a0*/  LOP3.LUT R21, R61, 0xffffe000, RZ, 0xc0, !PT ;  /* 0xffffe0003d157812 */ /* 0x000fe200078ec0ff */
[C---:B------:R-:W-:Y:S01]  /*73b0*/  FMUL R0, R33.reuse, R8 ;  /* 0x0000000821007220 */ /* 0x040fe20000400000 */
[----:B------:R-:W-:Y:S01]  /*73c0*/  F2FP.TF32.F32.PACK_B R38, R38 ;  /* 0x00000026ff26723e */ /* 0x000fe200024050ff */
[----:B------:R-:W-:Y:S01]  /*73d0*/  FMUL R2, R33, R9 ;  /* 0x0000000921027220 */ /* 0x000fe20000400000 */
[----:B------:R-:W-:Y:S01]  /*73e0*/  F2FP.TF32.F32.PACK_B R39, R39 ;  /* 0x00000027ff27723e */ /* 0x000fe200024050ff */
[C---:B------:R-:W-:Y:S01]  /*73f0*/  FFMA R40, R35.reuse, R20, R0 ;  /* 0x0000001423287223 */ /* 0x040fe20000000000 */
[----:B------:R-:W-:Y:S01]  /*7400*/  LOP3.LUT R20, R62, 0xffffe000, RZ, 0xc0, !PT ;  /* 0xffffe0003e147812 */ /* 0x000fe200078ec0ff */
[----:B------:R-:W-:Y:S01]  /*7410*/  FFMA R41, R35, R21, R2 ;  /* 0x0000001523297223 */ /* 0x000fe20000000002 */
[----:B------:R-:W-:Y:S01]  /*7420*/  FMUL R5, R33, R12 ;  /* 0x0000000c21057220 */ /* 0x000fe20000400000 */
[----:B------:R1:W-:Y:S01]  /*7430*/  STS.128 [R86+0x2000], R36 ;  /* 0x0020002456007388 */ /* 0x0003e20000000c00 */
[----:B------:R-:W-:Y:S01]  /*7440*/  LOP3.LUT R21, R57, 0xffffe000, RZ, 0xc0, !PT ;  /* 0xffffe00039157812 */ /* 0x000fe200078ec0ff */
[C---:B------:R-:W-:Y:S01]  /*7450*/  FFMA R42, R35.reuse, R20, R3 ;  /* 0x00000014232a7223 */ /* 0x040fe20000000003 */
[----:B------:R-:W-:Y:S01]  /*7460*/  FFMA R43, R35, R49, R4 ;  /* 0x00000031232b7223 */ /* 0x000fe20000000004 */
        /* <DEDUP_REMOVED lines=22> */
[----:B------:R-:W-:Y:S02]  /*75d0*/  F2FP.TF32.F32.PACK_B R44, R44 ;  /* 0x0000002cff2c723e */ /* 0x000fe400024050ff */
[----:B------:R-:W-:Y:S02]  /*75e0*/  F2FP.TF32.F32.PACK_B R45, R45 ;  /* 0x0000002dff2d723e */ /* 0x000fe400024050ff */
[----:B------:R-:W-:Y:S01]  /*75f0*/  F2FP.TF32.F32.PACK_B R46, R46 ;  /* 0x0000002eff2e723e */ /* 0x000fe200024050ff */
[C---:B-1----:R-:W-:Y:S01]  /*7600*/  FFMA R36, R35.reuse, R20, R9 ;  /* 0x0000001423247223 */ /* 0x042fe20000000009 */
[----:B------:R-:W-:Y:S01]  /*7610*/  F2FP.TF32.F32.PACK_B R47, R47 ;  /* 0x0000002fff2f723e */ /* 0x000fe200024050ff */
[C---:B------:R-:W-:Y:S01]  /*7620*/  FFMA R37, R35.reuse, R21, R10 ;  /* 0x0000001523257223 */ /* 0x040fe2000000000a */
[C---:B------:R-:W-:Y:S01]  /*7630*/  FFMA R38, R35.reuse, R48, R11 ;  /* 0x0000003023267223 */ /* 0x040fe2000000000b */
[----:B------:R-:W-:Y:S01]  /*7640*/  FFMA R39, R35, R49, R12 ;  /* 0x0000003123277223 */ /* 0x000fe2000000000c */
[----:B------:R-:W-:Y:S01]  /*7650*/  F2FP.TF32.F32.PACK_B R36, R36 ;  /* 0x00000024ff24723e */ /* 0x000fe200024050ff */
[----:B------:R2:W-:Y:S01]  /*7660*/  STS.128 [R90+0x2020], R44 ;  /* 0x0020202c5a007388 */ /* 0x0005e20000000c00 */
[----:B------:R-:W-:Y:S02]  /*7670*/  F2FP.TF32.F32.PACK_B R37, R37 ;  /* 0x00000025ff25723e */ /* 0x000fe400024050ff */
        /* <DEDUP_REMOVED lines=8> */
[----:B-1----:R-:W1:Y:S02]  /*7700*/  FENCE.VIEW.ASYNC.S ;  /* 0x00000000000073c6 */ /* 0x002e640000000000 */
[----:B-1----:R-:W-:Y:S06]  /*7710*/  BAR.SYNC.DEFER_BLOCKING 0x1, 0x80 ;  /* 0x0042000000007b1d */ /* 0x002fec0000010000 */
[----:B------:R-:W-:Y:S05]  /*7720*/  @P0 BRA `(.L_x_106) ;  /* 0x0000000000280947 */ /* 0x000fea0003800000 */
[----:B------:R-:W-:Y:S01]  /*7730*/  R2UR UR10, R95 ;  /* 0x000000005f0a72ca */ /* 0x000fe200000e0000 */
[----:B------:R-:W-:Y:S01]  /*7740*/  UIADD3 UR4, UP0, UPT, UR54, 0x680, URZ ;  /* 0x0000068036047890 */ /* 0x000fe2000ff1e0ff */
[----:B------:R-:W-:Y:S01]  /*7750*/  R2UR UR11, R93 ;  /* 0x000000005d0b72ca */ /* 0x000fe200000e0000 */
[----:B------:R-:W-:Y:S01]  /*7760*/  UIADD3 UR9, UPT, UPT, UR41, 0x10, URZ ;  /* 0x0000001029097890 */ /* 0x000fe2000fffe0ff */
[----:B------:R-:W-:Y:S01]  /*7770*/  R2UR UR12, R94 ;  /* 0x000000005e0c72ca */ /* 0x000fe200000e0000 */
[----:B------:R-:W-:Y:S02]  /*7780*/  UIADD3 UR8, UPT, UPT, UR50, 0x2200, URZ ;  /* 0x0000220032087890 */ /* 0x000fe4000fffe0ff */
[----:B------:R-:W-:Y:S10]  /*7790*/  UIADD3.X UR5, UPT, UPT, URZ, UR55, URZ, UP0, !UPT ;  /* 0x00000037ff057290 */ /* 0x000ff400087fe4ff */
[----:B------:R1:W-:Y:S01]  /*77a0*/  UTMASTG.4D.IM2COL [UR8], [UR4] ;  /* 0x00000008040073b5 */ /* 0x0003e20008058000 */
[----:B------:R0:W-:Y:S01]  /*77b0*/  UTMACMDFLUSH ;  /* 0x00000000000079b7 */ /* 0x0001e20000000000 */
[----:B-1----:R-:W-:Y:S04]  /*77c0*/  DEPBAR.LE SB0, 0x1 ;  /* 0x000080400000791a */ /* 0x002fe80000000000 */
.L_x_106:
[----:B------:R-:W-:Y:S05]  /*77d0*/  BSYNC.RECONVERGENT B0 ;  /* 0x0000000000007941 */ /* 0x000fea0003800200 */
.L_x_105:
[----:B------:R-:W-:Y:S01]  /*77e0*/  BAR.SYNC.DEFER_BLOCKING 0x1, 0x80 ;  /* 0x0042000000007b1d */ /* 0x000fe20000010000 */
[----:B------:R-:W-:Y:S04]  /*77f0*/  UIADD3 UR40, UPT, UPT, UR56, 0x1, URZ ;  /* 0x0000000138287890 */ /* 0x000fe8000fffe0ff */
[----:B------:R-:W-:Y:S04]  /*7800*/  UISETP.NE.AND UP0, UPT, UR40, 0x4, UPT ;  /* 0x000000042800788c */ /* 0x000fe8000bf05270 */
[----:B------:R-:W-:Y:S01]  /*7810*/  USEL UR40, UR40, URZ, UP0 ;  /* 0x000000ff28287287 */ /* 0x000fe20008000000 */
[----:B------:R1:W-:Y:S01]  /*7820*/  @P6 SYNCS.ARRIVE.TRANS64.RED.A1T0 RZ, [R104+URZ], RZ ;  /* 0x000000ff68ff69a7 */ /* 0x0003e200081004ff */
[----:B------:R-:W-:Y:S01]  /*7830*/  BSSY B1, `(.L_x_107) ;  /* 0x0000017000017945 */ /* 0x000fe20003800000 */
[----:B------:R-:W4:Y:S02]  /*7840*/  @P6 SYNCS.PHASECHK.TRANS64.TRYWAIT P0, [R50+URZ+0x60], R105 ;  /* 0x00006069320065a7 */ /* 0x000f2400080011ff */
[----:B----4-:R-:W-:Y:S01]  /*7850*/  @P6 SEL R100, RZ, 0x1, !P0 ;  /* 0x00000001ff646807 */ /* 0x010fe20004000000 */
[----:B-1----:R-:W-:Y:S06]  /*7860*/  @!P6 BRA `(.L_x_108) ;  /* 0x00000000004ce947 */ /* 0x002fec0003800000 */
        /* <DEDUP_REMOVED lines=9> */
[----:B------:R-:W-:Y:S04]  /*7900*/  SHF.L.U32 R5, RZ, 0x1f, RZ ;  /* 0x0000001fff057819 */ /* 0x000fe800000006ff */
[----:B------:R-:W1:Y:S02]  /*7910*/  SYNCS.PHASECHK.TRANS64.TRYWAIT P0, [R50+URZ+0x60], R5 ;  /* 0x00006005320075a7 */ /* 0x000e6400080011ff */
[----:B-1----:R-:W-:Y:S05]  /*7920*/  @!P0 BRA `(.L_x_111) ;  /* 0x0000004400b88947 */ /* 0x002fea0003800000 */
.L_x_110:
[----:B------:R-:W-:Y:S05]  /*7930*/  BSYNC B0 ;  /* 0x0000000000007941 */ /* 0x000fea0003800000 */
.L_x_109:
[----:B------:R-:W-:Y:S02]  /*7940*/  ISETP.NE.AND P0, PT, R102, RZ, PT ;  /* 0x000000ff6600720c */ /* 0x000fe40003f05270 */
[----:B------:R-:W-:Y:S11]  /*7950*/  IADD3 R101, PT, PT, R101, 0x1, RZ ;  /* 0x0000000165657810 */ /* 0x000ff60007ffe0ff */
[----:B------:R4:W1:Y:S04]  /*7960*/  @P0 LDS.128 R64, [R4] ;  /* 0x0000000004400984 */ /* 0x0008680000000c00 */
[----:B------:R4:W1:Y:S04]  /*7970*/  @P0 LDS.128 R60, [R3+0x10] ;  /* 0x00001000033c0984 */ /* 0x0008680000000c00 */
[----:B------:R4:W1:Y:S04]  /*7980*/  @P0 LDS.128 R56, [R2+0x20] ;  /* 0x0000200002380984 */ /* 0x0008680000000c00 */
[----:B------:R4:W1:Y:S02]  /*7990*/  @P0 LDS.128 R52, [R0+0x30] ;  /* 0x0000300000340984 */ /* 0x0008640000000c00 */
.L_x_108:
[----:B------:R-:W-:Y:S05]  /*79a0*/  BSYNC B1 ;  /* 0x0000000000017941 */ /* 0x000fea0003800000 */
.L_x_107:
[----:B----4-:R-:W-:Y:S05]  /*79b0*/  VIADD R0, R34, 0x20 ;  /* 0x0000002022007836 */ /* 0x010fea0000000000 */
        /* <DEDUP_REMOVED lines=9> */
[----:B------:R-:W4:Y:S01]  /*7a50*/  LDCU.64 UR6, c[0x4][0x78] ;  /* 0x01000f00ff0677ac */ /* 0x000f220008000a00 */
[----:B------:R-:W2:Y:S01]  /*7a60*/  LDC.64 R2, c[0x4][R3] ;  /* 0x0100000003027b82 */ /* 0x000ea20000000a00 */
[----:B------:R-:W5:Y:S01]  /*7a70*/  LDCU.64 UR4, c[0x4][0x10] ;  /* 0x01000200ff0477ac */ /* 0x000f620008000a00 */
[----:B-1----:R-:W-:Y:S01]  /*7a80*/  MOV R5, UR9 ;  /* 0x0000000900057c02 */ /* 0x002fe20008000f00 */
[----:B------:R-:W-:Y:S01]  /*7a90*/  IMAD.U32 R4, RZ, RZ, UR8 ;  /* 0x00000008ff047e24 */ /* 0x000fe2000f8e00ff */
[----:B----4-:R-:W-:Y:S01]  /*7aa0*/  MOV R7, UR7 ;  /* 0x0000000700077c02 */ /* 0x010fe20008000f00 */
[----:B------:R-:W-:Y:S01]  /*7ab0*/  IMAD.U32 R6, RZ, RZ, UR6 ;  /* 0x00000006ff067e24 */ /* 0x000fe2000f8e00ff */
[----:B-----5:R-:W-:Y:S01]  /*7ac0*/  MOV R11, UR5 ;  /* 0x00000005000b7c02 */ /* 0x020fe20008000f00 */
[----:B------:R-:W-:Y:S02]  /*7ad0*/  IMAD.U32 R10, RZ, RZ, UR4 ;  /* 0x00000004ff0a7e24 */ /* 0x000fe4000f8e00ff */
[----:B------:R-:W-:Y:S07]  /*7ae0*/  LEPC R20, `(.L_x_112) ;  /* 0x000000001014794e */ /* 0x000fee0000000000 */
[----:B--23--:R-:W-:Y:S05]  /*7af0*/  CALL.ABS.NOINC R2 ;  /* 0x0000000002007343 */ /* 0x00cfea0003c00000 */
.L_x_112:
[----:B-1----:R-:W-:Y:S01]  /*7b00*/  LOP3.LUT R20, R64, 0xffffe000, RZ, 0xc0, !PT ;  /* 0xffffe00040147812 */ /* 0x002fe200078ec0ff */
[----:B------:R-:W-:Y:S05]  /*7b10*/  WARPSYNC.ALL ;  /* 0x0000000000007948 */ /* 0x000fea0003800000 */
[----:B------:R-:W-:Y:S01]  /*7b20*/  R2UR UR4, R34 ;  /* 0x00000000220472ca */ /* 0x000fe200000e0000 */
[----:B------:R-:W-:Y:S01]  /*7b30*/  IMAD.U32 R104, RZ, RZ, UR40 ;  /* 0x00000028ff687e24 */ /* 0x000fe2000f8e00ff */
[----:B------:R-:W-:Y:S01]  /*7b40*/  LOP3.LUT R21, R65, 0xffffe000, RZ, 0xc0, !PT ;  /* 0xffffe00041157812 */ /* 0x000fe200078ec0ff */
[----:B------:R-:W-:Y:S01]  /*7b50*/  BSSY.RECONVERGENT B0, `(.L_x_113) ;  /* 0x000005d000007945 */ /* 0x000fe20003800200 */
[----:B------:R-:W-:Y:S02]  /*7b60*/  LOP3.LUT R49, R66, 0xffffe000, RZ, 0xc0, !PT ;  /* 0xffffe00042317812 */ /* 0x000fe400078ec0ff */
[----:B------:R-:W-:Y:S02]  /*7b70*/  LOP3.LUT R48, R62, 0xffffe000, RZ, 0xc0, !PT ;  /* 0xffffe0003e307812 */ /* 0x000fe400078ec0ff */
[----:B------:R-:W-:Y:S02]  /*7b80*/  LOP3.LUT R50, R58, 0xffffe000, RZ, 0xc0, !PT ;  /* 0xffffe0003a327812 */ /* 0x000fe400078ec0ff */
[----:B------:R-:W-:Y:S02]  /*7b90*/  ISETP.NE.AND P6, PT, R97, RZ, PT ;  /* 0x000000ff6100720c */ /* 0x000fe40003fc5270 */
[----:B------:R-:W-:Y:S01]  /*7ba0*/  ISETP.NE.AND P0, PT, R88, RZ, PT ;  /* 0x000000ff5800720c */ /* 0x000fe20003f05270 */
[----:B------:R-:W1:Y:S01]  /*7bb0*/  LDTM.x16 R4, tmem[UR4+0x20] ;  /* 0x00002004000479ee */ /* 0x000e620008240000 */
[----:B------:R-:W-:Y:S09]  /*7bc0*/  LEA R105, R101, UR50, 0x3 ;  /* 0x0000003265697c11 */ /* 0x000ff2000f8e18ff */
[----:B------:R-:W-:Y:S02]  /*7bd0*/  @P6 LEA R104, R104, UR50, 0x3 ;  /* 0x0000003268686c11 */ /* 0x000fe4000f8e18ff */
[----:B------:R-:W-:Y:S03]  /*7be0*/  @P6 SHF.L.U32 R106, RZ, 0x1f, RZ ;  /* 0x0000001fff6a6819 */ /* 0x000fe600000006ff */
[----:B------:R-:W-:Y:S05]  /*7bf0*/  @P6 VIADD R104, R104, 0x80 ;  /* 0x0000008068686836 */ /* 0x000fea0000000000 */
[----:B------:R-:W-:Y:S01]  /*7c00*/  @P6 PRMT R104, R103, 0x654, R104 ;  /* 0x0000065467686816 */ /* 0x000fe20000000068 */
[C---:B-1----:R-:W-:Y:S01]  /*7c10*/  FMUL R0, R33.reuse, R4 ;  /* 0x0000000421007220 */ /* 0x042fe20000400000 */
[C---:B------:R-:W-:Y:S01]  /*7c20*/  FMUL R2, R33.reuse, R5 ;  /* 0x0000000521027220 */ /* 0x040fe20000400000 */
[C---:B------:R-:W-:Y:S01]  /*7c30*/  FMUL R3, R33.reuse, R10 ;  /* 0x0000000a21037220 */ /* 0x040fe20000400000 */
[----:B------:R-:W-:Y:S01]  /*7c40*/  FMUL R4, R33, R11 ;  /* 0x0000000b21047220 */ /* 0x000fe20000400000 */
[C---:B--2---:R-:W-:Y:S01]  /*7c50*/  FFMA R36, R35.reuse, R20, R0 ;  /* 0x0000001423247223 */ /* 0x044fe20000000000 */
        /* <DEDUP_REMOVED lines=10> */
[C---:B------:R-:W-:Y:S01]  /*7d00*/  FMUL R0, R33.reuse, R8 ;  /* 0x0000000821007220 */ /* 0x040fe20000400000 */
[C---:B------:R-:W-:Y:S01]  /*7d10*/  FMUL R2, R33.reuse, R9 ;  /* 0x0000000921027220 */ /* 0x040fe20000400000 */
[----:B------:R-:W-:Y:S01]  /*7d20*/  F2FP.TF32.F32.PACK_B R38, R38 ;  /* 0x00000026ff26723e */ /* 0x000fe200024050ff */
[----:B------:R-:W-:Y:S01]  /*7d30*/  FMUL R5, R33, R12 ;  /* 0x0000000c21057220 */ /* 0x000fe20000400000 */
[----:B------:R-:W-:Y:S01]  /*7d40*/  F2FP.TF32.F32.PACK_B R39, R39 ;  /* 0x00000027ff27723e */ /* 0x000fe200024050ff */
[C---:B------:R-:W-:Y:S01]  /*7d50*/  FFMA R40, R35.reuse, R20, R0 ;  /* 0x0000001423287223 */ /* 0x040fe20000000000 */
[C---:B------:R-:W-:Y:S01]  /*7d60*/  FFMA R41, R35.reuse, R49, R2 ;  /* 0x0000003123297223 */ /* 0x040fe20000000002 */
[----:B------:R-:W-:Y:S01]  /*7d70*/  FFMA R42, R35, R48, R3 ;  /* 0x00000030232a7223 */ /* 0x000fe20000000003 */
[----:B------:R-:W-:Y:S01]  /*7d80*/  LOP3.LUT R20, R63, 0xffffe000, RZ, 0xc0, !PT ;  /* 0xffffe0003f147812 */ /* 0x000fe200078ec0ff */
[----:B------:R1:W-:Y:S01]  /*7d90*/  STS.128 [R86+0x4000], R36 ;  /* 0x0040002456007388 */ /* 0x0003e20000000c00 */
[----:B------:R-:W-:Y:S01]  /*7da0*/  LOP3.LUT R48, R56, 0xffffe000, RZ, 0xc0, !PT ;  /* 0xffffe00038307812 */ /* 0x000fe200078ec0ff */
[----:B------:R-:W-:Y:S01]  /*7db0*/  FMUL R6, R33, R13 ;  /* 0x0000000d21067220 */ /* 0x000fe20000400000 */
[----:B------:R-:W-:Y:S01]  /*7dc0*/  LOP3.LUT R21, R57, 0xffffe000, RZ, 0xc0, !PT ;  /* 0xffffe00039157812 */ /* 0x000fe200078ec0ff */
[----:B------:R-:W-:Y:S01]  /*7dd0*/  FFMA R43, R35, R20, R4 ;  /* 0x00000014232b7223 */ /* 0x000fe20000000004 */
        /* <DEDUP_REMOVED lines=22> */
[----:B------:R-:W-:Y:S02]  /*7f40*/  F2FP.TF32.F32.PACK_B R46, R46 ;  /* 0x0000002eff2e723e */ /* 0x000fe400024050ff */
[----:B------:R-:W-:Y:S01]  /*7f50*/  F2FP.TF32.F32.PACK_B R47, R47 ;  /* 0x0000002fff2f723e */ /* 0x000fe200024050ff */
[C---:B-1----:R-:W-:Y:S01]  /*7f60*/  FFMA R36, R35.reuse, R20, R9 ;  /* 0x0000001423247223 */ /* 0x042fe20000000009 */
[C---:B------:R-:W-:Y:S01]  /*7f70*/  FFMA R37, R35.reuse, R21, R10 ;  /* 0x0000001523257223 */ /* 0x040fe2000000000a */
[C---:B------:R-:W-:Y:S01]  /*7f80*/  FFMA R38, R35.reuse, R48, R11 ;  /* 0x0000003023267223 */ /* 0x040fe2000000000b */
[----:B------:R-:W-:Y:S01]  /*7f90*/  FFMA R39, R35, R49, R12 ;  /* 0x0000003123277223 */ /* 0x000fe2000000000c */
[----:B------:R2:W-:Y:S01]  /*7fa0*/  STS.128 [R90+0x4020], R44 ;  /* 0x0040202c5a007388 */ /* 0x0005e20000000c00 */
[----:B------:R-:W-:Y:S02]  /*7fb0*/  F2FP.TF32.F32.PACK_B R36, R36 ;  /* 0x00000024ff24723e */ /* 0x000fe400024050ff */
        /* <DEDUP_REMOVED lines=22> */
.L_x_114:
[----:B------:R-:W-:Y:S05]  /*8120*/  BSYNC.RECONVERGENT B0 ;  /* 0x0000000000007941 */ /* 0x000fea0003800200 */
.L_x_113:
[----:B------:R-:W-:Y:S01]  /*8130*/  BAR.SYNC.DEFER_BLOCKING 0x1, 0x80 ;  /* 0x0042000000007b1d */ /* 0x000fe20000010000 */
[----:B------:R-:W-:Y:S04]  /*8140*/  UIADD3 UR42, UPT, UPT, UR40, 0x1, URZ ;  /* 0x00000001282a7890 */ /* 0x000fe8000fffe0ff */
[----:B------:R-:W-:Y:S04]  /*8150*/  UISETP.NE.AND UP0, UPT, UR42, 0x4, UPT ;  /* 0x000000042a00788c */ /* 0x000fe8000bf05270 */
[----:B------:R-:W-:Y:S01]  /*8160*/  USEL UR42, UR42, URZ, UP0 ;  /* 0x000000ff2a2a7287 */ /* 0x000fe20008000000 */
[----:B------:R1:W-:Y:S01]  /*8170*/  @P6 SYNCS.ARRIVE.TRANS64.RED.A1T0 RZ, [R104+URZ], RZ ;  /* 0x000000ff68ff69a7 */ /* 0x0003e200081004ff */
[----:B------:R-:W-:Y:S01]  /*8180*/  BSSY B1, `(.L_x_115) ;  /* 0x000001c000017945 */ /* 0x000fe20003800000 */
[----:B------:R-:W4:Y:S01]  /*8190*/  @P6 SYNCS.PHASECHK.TRANS64.TRYWAIT P0, [R105+URZ+0x60], R106 ;  /* 0x0000606a690065a7 */ /* 0x000f2200080011ff */
[----:B-1----:R-:W-:Y:S02]  /*81a0*/  MOV R104, RZ ;  /* 0x000000ff00687202 */ /* 0x002fe40000000f00 */
[----:B----4-:R-:W-:Y:S01]  /*81b0*/  @P6 SEL R100, RZ, 0x1, !P0 ;  /* 0x00000001ff646807 */ /* 0x010fe20004000000 */
[----:B------:R-:W-:Y:S06]  /*81c0*/  @!P6 BRA `(.L_x_116) ;  /* 0x00000000005ce947 */ /* 0x000fec0003800000 */
        /* <DEDUP_REMOVED lines=12> */
.L_x_118:
[----:B------:R-:W-:Y:S05]  /*8290*/  BSYNC B0 ;  /* 0x0000000000007941 */ /* 0x000fea0003800000 */
.L_x_117:
[----:B------:R-:W-:Y:S01]  /*82a0*/  ISETP.NE.AND P0, PT, R102, RZ, PT ;  /* 0x000000ff6600720c */ /* 0x000fe20003f05270 */
[----:B------:R-:W-:Y:S11]  /*82b0*/  VIADD R101, R101, 0x1 ;  /* 0x0000000165657836 */ /* 0x000ff60000000000 */
[----:B------:R-:W-:Y:S01]  /*82c0*/  @!UPT UIADD3 URZ, UPT, UPT, URZ, URZ, URZ ;  /* 0x000000fffffff290 */ /* 0x000fe2000fffe0ff */
[----:B------:R4:W1:Y:S04]  /*82d0*/  @P0 LDS.128 R64, [R4] ;  /* 0x0000000004400984 */ /* 0x0008680000000c00 */
[----:B------:R4:W1:Y:S04]  /*82e0*/  @P0 LDS.128 R60, [R3+0x10] ;  /* 0x00001000033c0984 */ /* 0x0008680000000c00 */
[----:B------:R4:W1:Y:S04]  /*82f0*/  @P0 LDS.128 R56, [R2+0x20] ;  /* 0x0000200002380984 */ /* 0x0008680000000c00 */
[----:B------:R4:W1:Y:S01]  /*8300*/  @P0 LDS.128 R52, [R0+0x30] ;  /* 0x0000300000340984 */ /* 0x0008620000000c00 */
[C---:B------:R-:W-:Y:S04]  /*8310*/  ISETP.NE.AND P0, PT, R101.reuse, 0x4, PT ;  /* 0x000000046500780c */ /* 0x040fe80003f05270 */
[----:B------:R-:W-:Y:S02]  /*8320*/  SEL R101, R101, RZ, P0 ;  /* 0x000000ff65657207 */ /* 0x000fe40000000000 */
[----:B------:R-:W-:Y:S02]  /*8330*/  SEL R104, RZ, 0x1, P0 ;  /* 0x00000001ff687807 */ /* 0x000fe40000000000 */
.L_x_116:
[----:B------:R-:W-:Y:S05]  /*8340*/  BSYNC B1 ;  /* 0x0000000000017941 */ /* 0x000fea0003800000 */
.L_x_115:
[----:B----4-:R-:W-:Y:S05]  /*8350*/  VIADD R0, R34, 0x30 ;  /* 0x0000003022007836 */ /* 0x010fea0000000000 */
[----:B------:R-:W-:Y:S04]  /*8360*/  SHF.R.U32.HI R0, RZ, 0x15, R0 ;  /* 0x00000015ff007819 */ /* 0x000fe80000011600 */
[----:B------:R-:W-:Y:S11]  /*8370*/  LOP3.LUT P0, RZ, R0, 0x3, R89, 0x48, !PT ;  /* 0x0000000300ff7812 */ /* 0x000ff60007804859 */
[----:B------:R-:W-:Y:S02]  /*8380*/  @!UPT UIADD3 URZ, UPT, UPT, URZ, URZ, URZ ;  /* 0x000000fffffff290 */ /* 0x000fe4000fffe0ff */
[----:B------:R-:W-:Y:S05]  /*8390*/  @!P0 BRA `(.L_x_120) ;  /* 0x0000000000408947 */ /* 0x000fea0003800000 */
[----:B------:R-:W4:Y:S01]  /*83a0*/  LDCU.64 UR8, c[0x4][0x70] ;  /* 0x01000e00ff0877ac */ /* 0x000f220008000a00 */
[----:B------:R-:W-:Y:S01]  /*83b0*/  MOV R3, 0x0 ;  /* 0x0000000000037802 */ /* 0x000fe20000000f00 */
[----:B------:R-:W-:Y:S02]  /*83c0*/  HFMA2 R12, -RZ, RZ, 0, 5.9604644775390625e-08 ;  /* 0x00000001ff0c7431 */ /* 0x000fe400000001ff */
[----:B------:R-:W-:Y:S02]  /*83d0*/  IMAD.MOV.U32 R8, RZ, RZ, 0x192 ;  /* 0x00000192ff087424 */ /* 0x000fe400078e00ff */
[----:B------:R-:W-:Y:S01]  /*83e0*/  IMAD.MOV.U32 R13, RZ, RZ, RZ ;  /* 0x000000ffff0d7224 */ /* 0x000fe200078e00ff */
[----:B------:R-:W5:Y:S01]  /*83f0*/  LDCU.64 UR6, c[0x4][0x78] ;  /* 0x01000f00ff0677ac */ /* 0x000f620008000a00 */
[----:B------:R-:W2:Y:S01]  /*8400*/  LDC.64 R2, c[0x4][R3] ;  /* 0x0100000003027b82 */ /* 0x000ea20000000a00 */
[----:B------:R-:W3:Y:S01]  /*8410*/  LDCU.64 UR4, c[0x4][0x10] ;  /* 0x01000200ff0477ac */ /* 0x000ee20008000a00 */
[----:B----4-:R-:W-:Y:S01]  /*8420*/  MOV R5, UR9 ;  /* 0x0000000900057c02 */ /* 0x010fe20008000f00 */
[----:B------:R-:W-:Y:S01]  /*8430*/  IMAD.U32 R4, RZ, RZ, UR8 ;  /* 0x00000008ff047e24 */ /* 0x000fe2000f8e00ff */
[----:B-----5:R-:W-:Y:S01]  /*8440*/  MOV R7, UR7 ;  /* 0x0000000700077c02 */ /* 0x020fe20008000f00 */
[----:B-1----:R-:W-:Y:S01]  /*8450*/  IMAD.U32 R6, RZ, RZ, UR6 ;  /* 0x00000006ff067e24 */ /* 0x002fe2000f8e00ff */
[----:B---3--:R-:W-:Y:S01]  /*8460*/  MOV R11, UR5 ;  /* 0x00000005000b7c02 */ /* 0x008fe20008000f00 */
[----:B------:R-:W-:Y:S02]  /*8470*/  IMAD.U32 R10, RZ, RZ, UR4 ;  /* 0x00000004ff0a7e24 */ /* 0x000fe4000f8e00ff */
[----:B------:R-:W-:Y:S07]  /*8480*/  LEPC R20, `(.L_x_120) ;  /* 0x000000001014794e */ /* 0x000fee0000000000 */
[----:B--2---:R-:W-:Y:S05]  /*8490*/  CALL.ABS.NOINC R2 ;  /* 0x0000000002007343 */ /* 0x004fea0003c00000 */
.L_x_120:
        /* <DEDUP_REMOVED lines=13> */
[----:B------:R-:W-:Y:S05]  /*8570*/  @P6 LEA R105, R105, UR50, 0x3 ;  /* 0x0000003269696c11 */ /* 0x000fea000f8e18ff */
[----:B------:R-:W-:Y:S01]  /*8580*/  @P6 VIADD R108, R105, 0x80 ;  /* 0x00000080696c6836 */ /* 0x000fe20000000000 */
[----:B------:R-:W-:Y:S04]  /*8590*/  @P6 SHF.L.U32 R105, R104, 0x1f, RZ ;  /* 0x0000001f68696819 */ /* 0x000fe800000006ff */
        /* <DEDUP_REMOVED lines=82> */
.L_x_122:
[----:B------:R-:W-:Y:S05]  /*8ac0*/  BSYNC.RECONVERGENT B0 ;  /* 0x0000000000007941 */ /* 0x000fea0003800200 */
.L_x_121:
        /* <DEDUP_REMOVED lines=18> */
[----:B------:R-:W-:Y:S04]  /*8bf0*/  SHF.L.U32 R5, R104, 0x1f, RZ ;  /* 0x0000001f68057819 */ /* 0x000fe800000006ff */
[----:B------:R-:W1:Y:S02]  /*8c00*/  SYNCS.PHASECHK.TRANS64.TRYWAIT P0, [R106+URZ+0x60], R5 ;  /* 0x000060056a0075a7 */ /* 0x000e6400080011ff */
[----:B-1----:R-:W-:Y:S05]  /*8c10*/  @!P0 BRA `(.L_x_127) ;  /* 0x0000003400248947 */ /* 0x002fea0003800000 */
.L_x_126:
[----:B------:R-:W-:Y:S05]  /*8c20*/  BSYNC B0 ;  /* 0x0000000000007941 */ /* 0x000fea0003800000 */
.L_x_125:
[----:B------:R-:W-:Y:S01]  /*8c30*/  ISETP.NE.AND P0, PT, R102, RZ, PT ;  /* 0x000000ff6600720c */ /* 0x000fe20003f05270 */
[----:B------:R-:W-:Y:S11]  /*8c40*/  VIADD R101, R101, 0x1 ;  /* 0x0000000165657836 */ /* 0x000ff60000000000 */
[----:B------:R-:W-:Y:S01]  /*8c50*/  @!UPT UIADD3 URZ, UPT, UPT, URZ, URZ, URZ ;  /* 0x000000fffffff290 */ /* 0x000fe2000fffe0ff */
[----:B------:R4:W2:Y:S04]  /*8c60*/  @P0 LDS.128 R64, [R4] ;  /* 0x0000000004400984 */ /* 0x0008a80000000c00 */
[----:B------:R4:W2:Y:S04]  /*8c70*/  @P0 LDS.128 R60, [R3+0x10] ;  /* 0x00001000033c0984 */ /* 0x0008a80000000c00 */
[----:B------:R4:W2:Y:S04]  /*8c80*/  @P0 LDS.128 R56, [R2+0x20] ;  /* 0x0000200002380984 */ /* 0x0008a80000000c00 */
[----:B------:R4:W2:Y:S01]  /*8c90*/  @P0 LDS.128 R52, [R0+0x30] ;  /* 0x0000300000340984 */ /* 0x0008a20000000c00 */
[C---:B------:R-:W-:Y:S04]  /*8ca0*/  ISETP.NE.AND P0, PT, R101.reuse, 0x4, PT ;  /* 0x000000046500780c */ /* 0x040fe80003f05270 */
[----:B-1----:R-:W-:Y:S02]  /*8cb0*/  SEL R5, RZ, 0x1, P0 ;  /* 0x00000001ff057807 */ /* 0x002fe40000000000 */
[----:B------:R-:W-:Y:S02]  /*8cc0*/  SEL R101, R101, RZ, P0 ;  /* 0x000000ff65657207 */ /* 0x000fe40000000000 */
[----:B------:R-:W-:Y:S02]  /*8cd0*/  LOP3.LUT R104, R104, R5, RZ, 0x3c, !PT ;  /* 0x0000000568687212 */ /* 0x000fe400078e3cff */
.L_x_124:
[----:B------:R-:W-:Y:S05]  /*8ce0*/  BSYNC B1 ;  /* 0x0000000000017941 */ /* 0x000fea0003800000 */
.L_x_123:
        /* <DEDUP_REMOVED lines=21> */
.L_x_128:
[----:B--2---:R-:W-:Y:S01]  /*8e40*/  LOP3.LUT R20, R64, 0xffffe000, RZ, 0xc0, !PT ;  /* 0xffffe00040147812 */ /* 0x004fe200078ec0ff */
        /* <DEDUP_REMOVED lines=40> */
[----:B------:R1:W-:Y:S01]  /*90d0*/  STS.128 [R86], R36 ;  /* 0x0000002456007388 */ /* 0x0003e20000000c00 */
        /* <DEDUP_REMOVED lines=46> */
[----:B------:R-:W-:Y:S01]  /*93c0*/  UIADD3 UR6, UPT, UPT, UR50, 0x200, URZ ;  /* 0x0000020032067890 */ /* 0x000fe2000fffe0ff */
[----:B------:R-:W-:Y:S01]  /*93d0*/  R2UR UR10, R95 ;  /* 0x000000005f0a72ca */ /* 0x000fe200000e0000 */
[----:B------:R-:W-:Y:S01]  /*93e0*/  UIADD3 UR4, UP0, UPT, UR54, 0x680, URZ ;  /* 0x0000068036047890 */ /* 0x000fe2000ff1e0ff */
[----:B------:R-:W-:Y:S01]  /*93f0*/  R2UR UR11, R93 ;  /* 0x000000005d0b72ca */ /* 0x000fe200000e0000 */
[----:B------:R-:W-:Y:S01]  /*9400*/  UIADD3 UR9, UPT, UPT, UR41, 0x40, URZ ;  /* 0x0000004029097890 */ /* 0x000fe2000fffe0ff */
[----:B------:R-:W-:Y:S01]  /*9410*/  R2UR UR12, R94 ;  /* 0x000000005e0c72ca */ /* 0x000fe200000e0000 */
[----:B------:R-:W-:Y:S01]  /*9420*/  IMAD.U32 R81, RZ, RZ, UR6 ;  /* 0x00000006ff517e24 */ /* 0x000fe2000f8e00ff */
[----:B------:R-:W-:Y:S04]  /*9430*/  UIADD3.X UR5, UPT, UPT, URZ, UR55, URZ, UP0, !UPT ;  /* 0x00000037ff057290 */ /* 0x000fe800087fe4ff */
[----:B------:R-:W-:Y:S11]  /*9440*/  R2UR UR8, R81 ;  /* 0x00000000510872ca */ /* 0x000ff600000e0000 */
[----:B------:R-:W-:Y:S02]  /*9450*/  @!UPT UIADD3 URZ, UPT, UPT, URZ, URZ, URZ ;  /* 0x000000fffffff290 */ /* 0x000fe4000fffe0ff */
[----:B------:R1:W-:Y:S01]  /*9460*/  UTMASTG.4D.IM2COL [UR8], [UR4] ;  /* 0x00000008040073b5 */ /* 0x0003e20008058000 */
[----:B------:R0:W-:Y:S01]  /*9470*/  UTMACMDFLUSH ;  /* 0x00000000000079b7 */ /* 0x0001e20000000000 */
[----:B-1----:R-:W-:Y:S04]  /*9480*/  DEPBAR.LE SB0, 0x1 ;  /* 0x000080400000791a */ /* 0x002fe80000000000 */
.L_x_130:
[----:B------:R-:W-:Y:S05]  /*9490*/  BSYNC.RECONVERGENT B0 ;  /* 0x0000000000007941 */ /* 0x000fea0003800200 */
.L_x_129:
        /* <DEDUP_REMOVED lines=21> */
.L_x_134:
[----:B------:R-:W-:Y:S05]  /*95f0*/  BSYNC B0 ;  /* 0x0000000000007941 */ /* 0x000fea0003800000 */
.L_x_133:
        /* <DEDUP_REMOVED lines=11> */
.L_x_132:
[----:B------:R-:W-:Y:S05]  /*96b0*/  BSYNC B1 ;  /* 0x0000000000017941 */ /* 0x000fea0003800000 */
.L_x_131:
        /* <DEDUP_REMOVED lines=21> */
.L_x_136:
        /* <DEDUP_REMOVED lines=98> */
.L_x_138:
[----:B------:R-:W-:Y:S05]  /*9e30*/  BSYNC.RECONVERGENT B0 ;  /* 0x0000000000007941 */ /* 0x000fea0003800200 */
.L_x_137:
        /* <DEDUP_REMOVED lines=21> */
.L_x_142:
[----:B------:R-:W-:Y:S05]  /*9f90*/  BSYNC B0 ;  /* 0x0000000000007941 */ /* 0x000fea0003800000 */
.L_x_141:
        /* <DEDUP_REMOVED lines=11> */
.L_x_140:
[----:B------:R-:W-:Y:S05]  /*a050*/  BSYNC B1 ;  /* 0x0000000000017941 */ /* 0x000fea0003800000 */
.L_x_139:
        /* <DEDUP_REMOVED lines=21> */
.L_x_144:
        /* <DEDUP_REMOVED lines=11> */
[----:B------:R-:W1:Y:S10]  /*a260*/  LDTM.x16 R4, tmem[UR4+0x60] ;  /* 0x00006004000479ee */ /* 0x000e740008240000 */
[----:B------:R-:W-:Y:S02]  /*a270*/  @P6 LEA R105, R105, UR50, 0x3 ;  /* 0x0000003269696c11 */ /* 0x000fe4000f8e18ff */
[----:B------:R-:W-:Y:S03]  /*a280*/  @P6 SHF.L.U32 R108, R104, 0x1f, RZ ;  /* 0x0000001f686c6819 */ /* 0x000fe600000006ff */
[----:B------:R-:W-:Y:S01]  /*a290*/  @P6 VIADD R106, R105, 0x80 ;  /* 0x00000080696a6836 */ /* 0x000fe20000000000 */
[----:B------:R-:W-:Y:S04]  /*a2a0*/  LEA R105, R101, UR50, 0x3 ;  /* 0x0000003265697c11 */ /* 0x000fe8000f8e18ff */
        /* <DEDUP_REMOVED lines=82> */
.L_x_146:
[----:B------:R-:W-:Y:S05]  /*a7d0*/  BSYNC.RECONVERGENT B0 ;  /* 0x0000000000007941 */ /* 0x000fea0003800200 */
.L_x_145:
        /* <DEDUP_REMOVED lines=21> */
.L_x_150:
[----:B------:R-:W-:Y:S05]  /*a930*/  BSYNC B0 ;  /* 0x0000000000007941 */ /* 0x000fea0003800000 */
.L_x_149:
[----:B------:R-:W-:Y:S11]  /*a940*/  ISETP.NE.AND P0, PT, R102, RZ, PT ;  /* 0x000000ff6600720c */ /* 0x000ff60003f05270 */
[----:B------:R-:W-:Y:S02]  /*a950*/  @!UPT UIADD3 URZ, UPT, UPT, URZ, URZ, URZ ;  /* 0x000000fffffff290 */ /* 0x000fe4000fffe0ff */
[----:B------:R4:W1:Y:S04]  /*a960*/  @P0 LDS.128 R64, [R3] ;  /* 0x0000000003400984 */ /* 0x0008680000000c00 */
[----:B------:R4:W1:Y:S04]  /*a970*/  @P0 LDS.128 R60, [R2+0x10] ;  /* 0x00001000023c0984 */ /* 0x0008680000000c00 */
[----:B------:R4:W1:Y:S04]  /*a980*/  @P0 LDS.128 R56, [R0+0x20] ;  /* 0x0000200000380984 */ /* 0x0008680000000c00 */
[----:B------:R4:W1:Y:S02]  /*a990*/  @P0 LDS.128 R52, [R101+0x30] ;  /* 0x0000300065340984 */ /* 0x0008640000000c00 */
.L_x_148:
[----:B------:R-:W-:Y:S05]  /*a9a0*/  BSYNC B1 ;  /* 0x0000000000017941 */ /* 0x000fea0003800000 */
.L_x_147:
        /* <DEDUP_REMOVED lines=21> */
.L_x_152:
[----:B------:R-:W-:Y:S01]  /*ab00*/  ISETP.NE.AND P0, PT, R88, RZ, PT ;  /* 0x000000ff5800720c */ /* 0x000fe20003f05270 */
[----:B------:R-:W-:Y:S05]  /*ab10*/  WARPSYNC.ALL ;  /* 0x0000000000007948 */ /* 0x000fea0003800000 */
[----:B------:R-:W-:Y:S01]  /*ab20*/  R2UR UR4, R34 ;  /* 0x00000000220472ca */ /* 0x000fe200000e0000 */
[----:B------:R-:W-:Y:S01]  /*ab30*/  BSSY.RECONVERGENT B0, `(.L_x_153) ;  /* 0x000005d000007945 */ /* 0x000fe20003800200 */
[----:B------:R-:W-:Y:S02]  /*ab40*/  R2UR UR5, R99 ;  /* 0x00000000630572ca */ /* 0x000fe400000e0000 */
[----:B-1----:R-:W-:Y:S02]  /*ab50*/  LOP3.LUT R0, R64, 0xffffe000, RZ, 0xc0, !PT ;  /* 0xffffe00040007812 */ /* 0x002fe400078ec0ff */
[----:B------:R-:W-:Y:S02]  /*ab60*/  LOP3.LUT R2, R65, 0xffffe000, RZ, 0xc0, !PT ;  /* 0xffffe00041027812 */ /* 0x000fe400078ec0ff */
[----:B------:R-:W-:Y:S02]  /*ab70*/  LOP3.LUT R3, R66, 0xffffe000, RZ, 0xc0, !PT ;  /* 0xffffe00042037812 */ /* 0x000fe400078ec0ff */
[----:B------:R-:W-:Y:S02]  /*ab80*/  LOP3.LUT R20, R67, 0xffffe000, RZ, 0xc0, !PT ;  /* 0xffffe00043147812 */ /* 0x000fe400078ec0ff */
[----:B------:R-:W-:Y:S01]  /*ab90*/  LOP3.LUT R21, R60, 0xffffe000, RZ, 0xc0, !PT ;  /* 0xffffe0003c157812 */ /* 0x000fe200078ec0ff */
[----:B------:R-:W1:Y:S01]  /*aba0*/  LDTM.x16 R4, tmem[UR4+0x70] ;  /* 0x00007004000479ee */ /* 0x000e620008240000 */
[----:B--2---:R-:W-:Y:S01]  /*abb0*/  LOP3.LUT R36, R61, 0xffffe000, RZ, 0xc0, !PT ;  /* 0xffffe0003d247812 */ /* 0x004fe200078ec0ff */
[----:B------:R-:W-:Y:S01]  /*abc0*/  UIADD3 UR5, UPT, UPT, UR5, 0xd0, URZ ;  /* 0x000000d005057890 */ /* 0x000fe2000fffe0ff */
[----:B------:R-:W-:Y:S01]  /*abd0*/  LOP3.LUT R37, R62, 0xffffe000, RZ, 0xc0, !PT ;  /* 0xffffe0003e257812 */ /* 0x000fe200078ec0ff */
[----:B------:R-:W-:Y:S01]  /*abe0*/  NOP ;  /* 0x0000000000007918 */ /* 0x000fe20000000000 */
[----:B------:R-:W-:Y:S01]  /*abf0*/  LOP3.LUT R38, R63, 0xffffe000, RZ, 0xc0, !PT ;  /* 0xffffe0003f267812 */ /* 0x000fe200078ec0ff */
[----:B------:R-:W-:Y:S01]  /*ac00*/  UPRMT UR5, UR45, 0x654, UR5 ;  /* 0x000006542d057896 */ /* 0x000fe20008000005 */
[----:B------:R-:W-:Y:S02]  /*ac10*/  LOP3.LUT R39, R56, 0xffffe000, RZ, 0xc0, !PT ;  /* 0xffffe00038277812 */ /* 0x000fe400078ec0ff */
[----:B------:R-:W-:Y:S02]  /*ac20*/  LOP3.LUT R40, R57, 0xffffe000, RZ, 0xc0, !PT ;  /* 0xffffe00039287812 */ /* 0x000fe400078ec0ff */
[----:B------:R-:W-:Y:S02]  /*ac30*/  LOP3.LUT R41, R58, 0xffffe000, RZ, 0xc0, !PT ;  /* 0xffffe0003a297812 */ /* 0x000fe400078ec0ff */
[----:B------:R-:W-:Y:S02]  /*ac40*/  LOP3.LUT R42, R59, 0xffffe000, RZ, 0xc0, !PT ;  /* 0xffffe0003b2a7812 */ /* 0x000fe400078ec0ff */
[----:B-1----:R-:W-:Y:S01]  /*ac50*/  SYNCS.ARRIVE.TRANS64.RED.A1T0 RZ, [UR5], RZ ;  /* 0x000000ffffff79a7 */ /* 0x002fe20008100405 */
[----:B------:R-:W-:Y:S02]  /*ac60*/  LOP3.LUT R43, R52, 0xffffe000, RZ, 0xc0, !PT ;  /* 0xffffe000342b7812 */ /* 0x000fe400078ec0ff */
[----:B------:R-:W-:Y:S02]  /*ac70*/  LOP3.LUT R44, R53, 0xffffe000, RZ, 0xc0, !PT ;  /* 0xffffe000352c7812 */ /* 0x000fe400078ec0ff */
[----:B------:R-:W-:Y:S02]  /*ac80*/  LOP3.LUT R45, R54, 0xffffe000, RZ, 0xc0, !PT ;  /* 0xffffe000362d7812 */ /* 0x000fe400078ec0ff */
[----:B------:R-:W-:Y:S01]  /*ac90*/  LOP3.LUT R46, R55, 0xffffe000, RZ, 0xc0, !PT ;  /* 0xffffe000372e7812 */ /* 0x000fe200078ec0ff */
[C---:B------:R-:W-:Y:S01]  /*aca0*/  FMUL R4, R33.reuse, R4 ;  /* 0x0000000421047220 */ /* 0x040fe20000400000 */
[C---:B------:R-:W-:Y:S01]  /*acb0*/  FMUL R5, R33.reuse, R5 ;  /* 0x0000000521057220 */ /* 0x040fe20000400000 */
[C---:B------:R-:W-:Y:S01]  /*acc0*/  FMUL R6, R33.reuse, R6 ;  /* 0x0000000621067220 */ /* 0x040fe20000400000 */
[----:B------:R-:W-:Y:S01]  /*acd0*/  FMUL R7, R33, R7 ;  /* 0x0000000721077220 */ /* 0x000fe20000400000 */
[C---:B------:R-:W-:Y:S01]  /*ace0*/  FFMA R4, R35.reuse, R0, R4 ;  /* 0x0000000023047223 */ /* 0x040fe20000000004 */
[C---:B------:R-:W-:Y:S01]  /*acf0*/  FFMA R5, R35.reuse, R2, R5 ;  /* 0x0000000223057223 */ /* 0x040fe20000000005 */
[C---:B------:R-:W-:Y:S01]  /*ad00*/  FFMA R6, R35.reuse, R3, R6 ;  /* 0x0000000323067223 */ /* 0x040fe20000000006 */
[----:B------:R-:W-:Y:S01]  /*ad10*/  FFMA R7, R35, R20, R7 ;  /* 0x0000001423077223 */ /* 0x000fe20000000007 */
[C---:B------:R-:W-:Y:S01]  /*ad20*/  FMUL R8, R33.reuse, R8 ;  /* 0x0000000821087220 */ /* 0x040fe20000400000 */
[C---:B------:R-:W-:Y:S01]  /*ad30*/  FMUL R9, R33.reuse, R9 ;  /* 0x0000000921097220 */ /* 0x040fe20000400000 */
[C---:B------:R-:W-:Y:S01]  /*ad40*/  FMUL R10, R33.reuse, R10 ;  /* 0x0000000a210a7220 */ /* 0x040fe20000400000 */
        /* <DEDUP_REMOVED lines=9> */
[C---:B------:R-:W-:Y:S01]  /*ade0*/  FMUL R12, R33.reuse, R12 ;  /* 0x0000000c210c7220 */ /* 0x040fe20000400000 */
[----:B------:R-:W-:Y:S01]  /*adf0*/  F2FP.TF32.F32.PACK_B R8, R8 ;  /* 0x00000008ff08723e */ /* 0x000fe200024050ff */
[C---:B------:R-:W-:Y:S01]  /*ae00*/  FMUL R13, R33.reuse, R13 ;  /* 0x0000000d210d7220 */ /* 0x040fe20000400000 */
[----:B------:R1:W-:Y:S01]  /*ae10*/  STS.128 [R86+0x6000], R4 ;  /* 0x0060000456007388 */ /* 0x0003e20000000c00 */
        /* <DEDUP_REMOVED lines=8> */
[----:B------:R-:W-:Y:S01]  /*aea0*/  FFMA R15, R35, R42, R15 ;  /* 0x0000002a230f7223 */ /* 0x000fe2000000000f */
[C---:B------:R-:W-:Y:S01]  /*aeb0*/  FMUL R16, R33.reuse, R16 ;  /* 0x0000001021107220 */ /* 0x040fe20000400000 */
[----:B------:R-:W-:Y:S01]  /*aec0*/  F2FP.TF32.F32.PACK_B R12, R12 ;  /* 0x0000000cff0c723e */ /* 0x000fe200024050ff */
[----:B------:R1:W-:Y:S01]  /*aed0*/  STS.128 [R92+0x6010], R8 ;  /* 0x006010085c007388 */ /* 0x0003e20000000c00 */
        /* <DEDUP_REMOVED lines=10> */
[----:B------:R-:W-:Y:S02]  /*af80*/  F2FP.TF32.F32.PACK_B R16, R16 ;  /* 0x00000010ff10723e */ /* 0x000fe400024050ff */
        /* <DEDUP_REMOVED lines=22> */
[----:B--2---:R-:W-:Y:S04]  /*b0f0*/  DEPBAR.LE SB0, 0x1 ;  /* 0x000080400000791a */ /* 0x004fe80000000000 */
.L_x_154:
[----:B------:R-:W-:Y:S05]  /*b100*/  BSYNC.RECONVERGENT B0 ;  /* 0x0000000000007941 */ /* 0x000fea0003800200 */
.L_x_153:
[----:B------:R-:W-:Y:S01]  /*b110*/  BAR.SYNC.DEFER_BLOCKING 0x1, 0x80 ;  /* 0x0042000000007b1d */ /* 0x000fe20000010000 */
[----:B------:R-:W-:Y:S01]  /*b120*/  UISETP.NE.AND UP0, UPT, UR52, -0x8, UPT ;  /* 0xfffffff83400788c */ /* 0x000fe2000bf05270 */
[----:B------:R-:W-:Y:S08]  /*b130*/  IADD3 R0, PT, PT, R30, 0x1, RZ ;  /* 0x000000011e007810 */ /* 0x000ff00007ffe0ff */
[----:B------:R-:W-:Y:S05]  /*b140*/  BRA.U !UP0, `(.L_x_155) ;  /* 0x0000000108247547 */ /* 0x000fea000b800000 */
[----:B------:R-:W-:Y:S01]  /*b150*/  ISETP.NE.AND P0, PT, R97, RZ, PT ;  /* 0x000000ff6100720c */ /* 0x000fe20003f05270 */
[----:B------:R-:W-:Y:S01]  /*b160*/  IMAD.U32 R2, RZ, RZ, UR56 ;  /* 0x00000038ff027e24 */ /* 0x000fe2000f8e00ff */
[----:B------:R-:W-:Y:S04]  /*b170*/  UIADD3 UR56, UPT, UPT, UR56, 0x1, URZ ;  /* 0x0000000138387890 */ /* 0x000fe8000fffe0ff */
[----:B------:R-:W-:Y:S04]  /*b180*/  UISETP.NE.AND UP0, UPT, UR56, 0x4, UPT ;  /* 0x000000043800788c */ /* 0x000fe8000bf05270 */
[----:B------:R-:W-:Y:S03]  /*b190*/  USEL UR56, UR56, URZ, UP0 ;  /* 0x000000ff38387287 */ /* 0x000fe60008000000 */
[----:B------:R-:W-:Y:S05]  /*b1a0*/  @P0 LEA R2, R2, UR50, 0x3 ;  /* 0x0000003202020c11 */ /* 0x000fea000f8e18ff */
[----:B------:R-:W-:Y:S05]  /*b1b0*/  @P0 VIADD R2, R2, 0x80 ;  /* 0x0000008002020836 */ /* 0x000fea0000000000 */
[----:B------:R-:W-:Y:S04]  /*b1c0*/  @P0 PRMT R2, R103, 0x654, R2 ;  /* 0x0000065467020816 */ /* 0x000fe80000000002 */
[----:B------:R2:W-:Y:S03]  /*b1d0*/  @P0 SYNCS.ARRIVE.TRANS64.RED.A1T0 RZ, [R2+URZ], RZ ;  /* 0x000000ff02ff09a7 */ /* 0x0005e600081004ff */
.L_x_155:
[----:B------:R-:W-:Y:S01]  /*b1e0*/  ISETP.NE.AND P1, PT, R91, RZ, PT ;  /* 0x000000ff5b00720c */ /* 0x000fe20003f25270 */
[----:B------:R-:W-:Y:S01]  /*b1f0*/  UIADD3 UR52, UPT, UPT, UR52, 0x8, URZ ;  /* 0x0000000834347890 */ /* 0x000fe2000fffe0ff */
[----:B------:R-:W-:Y:S01]  /*b200*/  ISETP.NE.AND P0, PT, R0, 0x2, PT ;  /* 0x000000020000780c */ /* 0x000fe20003f05270 */
[----:B------:R-:W-:Y:S01]  /*b210*/  UMOV UR57, UR51 ;  /* 0x0000003300397c82 */ /* 0x000fe20008000000 */
[----:B------:R-:W-:Y:S01]  /*b220*/  LOP3.LUT R84, R84, 0x1, RZ, 0x3c, !PT ;  /* 0x0000000154547812 */ /* 0x000fe200078e3cff */
[----:B-1----:R-:W-:Y:S01]  /*b230*/  IMAD.IADD R16, R29, 0x1, R51 ;  /* 0x000000011d107824 */ /* 0x002fe200078e0233 */
[----:B--2---:R-:W-:Y:S01]  /*b240*/  SEL R2, RZ, 0x1, P0 ;  /* 0x00000001ff027807 */ /* 0x004fe20000000000 */
[----:B------:R-:W-:Y:S01]  /*b250*/  IMAD.IADD R19, R31, 0x1, R78 ;  /* 0x000000011f137824 */ /* 0x000fe200078e024e */
[----:B------:R-:W-:Y:S02]  /*b260*/  SEL R30, R0, RZ, P0 ;  /* 0x000000ff001e7207 */ /* 0x000fe40000000000 */
[----:B------:R-:W-:Y:S03]  /*b270*/  LOP3.LUT R85, R85, R2, RZ, 0x3c, !PT ;  /* 0x0000000255557212 */ /* 0x000fe600078e3cff */
[----:B------:R-:W-:Y:S05]  /*b280*/  @P1 BRA `(.L_x_156) ;  /* 0xffffffa4007c1947 */ /* 0x000fea000383ffff */
[----:B------:R-:W-:-:S09]  /*b290*/  UISETP.NE.AND UP0, UPT, UR53, URZ, UPT ;  /* 0x000000ff3500728c */ /* 0x000fd2000bf05270 */
[----:B------:R-:W-:Y:S05]  /*b2a0*/  BRA.U !UP0, `(.L_x_157) ;  /* 0x0000000108487547 */ /* 0x000fea000b800000 */
[----:B------:R-:W1:Y:S02]  /*b2b0*/  LDCU.64 UR4, c[0x0][0x890] ;  /* 0x00011200ff0477ac */ /* 0x000e640008000a00 */
[----:B-1----:R-:W-:-:S04]  /*b2c0*/  UISETP.NE.U32.AND UP0, UPT, UR4, URZ, UPT ;  /* 0x000000ff0400728c */ /* 0x002fc8000bf05070 */
[----:B------:R-:W-:-:S09]  /*b2d0*/  UISETP.NE.AND.EX UP0, UPT, UR5, URZ, UPT, UP0 ;  /* 0x000000ff0500728c */ /* 0x000fd2000bf05300 */
[----:B------:R-:W-:Y:S05]  /*b2e0*/  BRA.U UP0, `(.L_x_158) ;  /* 0x00000001000c7547 */ /* 0x000fea000b800000 */
[----:B------:R-:W-:-:S13]  /*b2f0*/  FSETP.NEU.AND P0, PT, R35, RZ, PT ;  /* 0x000000ff2300720b */ /* 0x000fda0003f0d000 */
[----:B------:R-:W-:Y:S05]  /*b300*/  @!P0 EXIT ;  /* 0x000000000000894d */ /* 0x000fea0003800000 */
[----:B------:R-:W-:Y:S05]  /*b310*/  BRA `(.L_x_157) ;  /* 0x00000000002c7947 */ /* 0x000fea0003800000 */
.L_x_158:
[----:B------:R-:W-:Y:S01]  /*b320*/  ISETP.NE.AND P0, PT, R96, RZ, PT ;  /* 0x000000ff6000720c */ /* 0x000fe20003f05270 */
[----:B------:R-:W-:-:S12]  /*b330*/  BSSY.RECONVERGENT B0, `(.L_x_157) ;  /* 0x0000009000007945 */ /* 0x000fd80003800200 */
[----:B------:R-:W-:Y:S05]  /*b340*/  @P0 BRA `(.L_x_159) ;  /* 0x0000000000140947 */ /* 0x000fea0003800000 */
[----:B------:R-:W1:Y:S02]  /*b350*/  LDCU.64 UR4, c[0x0][0x888] ;  /* 0x00011100ff0477ac */ /* 0x000e640008000a00 */
[----:B-1----:R-:W-:-:S04]  /*b360*/  ISETP.NE.U32.AND P0, PT, RZ, UR4, PT ;  /* 0x00000004ff007c0c */ /* 0x002fc8000bf05070 */
[----:B------:R-:W-:-:S13]  /*b370*/  ISETP.NE.AND.EX P0, PT, RZ, UR5, PT, P0 ;  /* 0x00000005ff007c0c */ /* 0x000fda000bf05300 */
[----:B------:R-:W-:Y:S05]  /*b380*/  @!P0 EXIT ;  /* 0x000000000000894d */ /* 0x000fea0003800000 */
[----:B------:R-:W-:Y:S05]  /*b390*/  BRA `(.L_x_160) ;  /* 0x0000000000087947 */ /* 0x000fea0003800000 */
.L_x_159:
[----:B------:R-:W-:-:S13]  /*b3a0*/  FSETP.NEU.AND P0, PT, R35, RZ, PT ;  /* 0x000000ff2300720b */ /* 0x000fda0003f0d000 */
[----:B------:R-:W-:Y:S05]  /*b3b0*/  @!P0 EXIT ;  /* 0x000000000000894d */ /* 0x000fea0003800000 */
.L_x_160:
[----:B------:R-:W-:Y:S05]  /*b3c0*/  BSYNC.RECONVERGENT B0 ;  /* 0x0000000000007941 */ /* 0x000fea0003800200 */
.L_x_157:
[----:B------:R-:W-:Y:S01]  /*b3d0*/  ULEA UR4, UR56, UR50, 0x3 ;  /* 0x0000003238047291 */ /* 0x000fe2000f8e18ff */
[----:B------:R-:W-:-:S04]  /*b3e0*/  DEPBAR.LE SB0, 0x0 ;  /* 0x000080000000791a */ /* 0x000fc80000000000 */
[----:B------:R-:W-:-:S04]  /*b3f0*/  UIADD3 UR4, UPT, UPT, UR4, 0x80, URZ ;  /* 0x0000008004047890 */ /* 0x000fc8000fffe0ff */
[----:B------:R-:W-:-:S09]  /*b400*/  UPRMT UR4, UR45, 0x654, UR4 ;  /* 0x000006542d047896 */ /* 0x000fd20008000004 */
[----:B------:R-:W-:Y:S01]  /*b410*/  SYNCS.ARRIVE.TRANS64.RED.A1T0 RZ, [UR4], RZ ;  /* 0x000000ffffff79a7 */ /* 0x000fe20008100404 */
[----:B------:R-:W-:Y:S05]  /*b420*/  EXIT ;  /* 0x000000000000794d */ /* 0x000fea0003800000 */
.L_x_19:
[----:B------:R-:W-:Y:S07]  /*b430*/  MOV R2, UR33 ;  /* 0x0000002100027c02 */ /* 0x000fee0008000f00 */
.L_x_161:
[----:B-1----:R1:W2:Y:S02]  /*b440*/  SYNCS.PHASECHK.TRANS64.TRYWAIT P1, [R2+URZ+0x30], R5 ;  /* 0x00003005020075a7 */ /* 0x0022a400080211ff */
[----:B--2---:R-:W-:Y:S05]  /*b450*/  @!P1 NANOSLEEP.SYNCS 0x989680 ;  /* 0x009896800000995d */ /* 0x004fea0003900000 */
[----:B------:R-:W2:Y:S02]  /*b460*/  @!P1 SYNCS.PHASECHK.TRANS64 P1, [R2+URZ+0x30], R5 ;  /* 0x00003005020095a7 */ /* 0x000ea400080210ff */
[----:B--2---:R-:W-:Y:S05]  /*b470*/  @!P1 BRA `(.L_x_161) ;  /* 0xfffffffc00f09947 */ /* 0x004fea000383ffff */
[----:B------:R-:W-:Y:S05]  /*b480*/  BRA `(.L_x_18) ;  /* 0xffffff6000e07947 */ /* 0x000fea000383ffff */
.L_x_25:
[----:B------:R-:W-:Y:S07]  /*b490*/  MOV R2, UR41 ;  /* 0x0000002900027c02 */ /* 0x000fee0008000f00 */
.L_x_162:
[----:B-1----:R1:W2:Y:S02]  /*b4a0*/  SYNCS.PHASECHK.TRANS64.TRYWAIT P0, [R2+URZ+0x30], R5 ;  /* 0x00003005020075a7 */ /* 0x0022a400080011ff */
[----:B--2---:R-:W-:Y:S05]  /*b4b0*/  @!P0 NANOSLEEP.SYNCS 0x989680 ;  /* 0x009896800000895d */ /* 0x004fea0003900000 */
[----:B------:R-:W2:Y:S02]  /*b4c0*/  @!P0 SYNCS.PHASECHK.TRANS64 P0, [R2+URZ+0x30], R5 ;  /* 0x00003005020085a7 */ /* 0x000ea400080010ff */
[----:B--2---:R-:W-:Y:S05]  /*b4d0*/  @!P0 BRA `(.L_x_162) ;  /* 0xfffffffc00f08947 */ /* 0x004fea000383ffff */
[----:B------:R-:W-:Y:S05]  /*b4e0*/  BRA `(.L_x_24) ;  /* 0xffffff6800987947 */ /* 0x000fea000383ffff */
.L_x_29:
[----:B-1----:R-:W-:-:S07]  /*b4f0*/  MOV R2, UR22 ;  /* 0x0000001600027c02 */ /* 0x002fce0008000f00 */
.L_x_163:
[----:B-1----:R1:W4:Y:S02]  /*b500*/  SYNCS.PHASECHK.TRANS64.TRYWAIT P0, [R2+URZ+0xb0], R3 ;  /* 0x0000b003020075a7 */ /* 0x00232400080011ff */
[----:B----4-:R-:W-:Y:S05]  /*b510*/  @!P0 NANOSLEEP.SYNCS 0x989680 ;  /* 0x009896800000895d */ /* 0x010fea0003900000 */
[----:B------:R-:W4:Y:S02]  /*b520*/  @!P0 SYNCS.PHASECHK.TRANS64 P0, [R2+URZ+0xb0], R3 ;  /* 0x0000b003020085a7 */ /* 0x000f2400080010ff */
[----:B----4-:R-:W-:Y:S05]  /*b530*/  @!P0 BRA `(.L_x_163) ;  /* 0xfffffffc00f08947 */ /* 0x010fea000383ffff */
[----:B------:R-:W-:Y:S05]  /*b540*/  BRA `(.L_x_164) ;  /* 0xffffff6c00a07947 */ /* 0x000fea000383ffff */
.L_x_33:
[----:B------:R-:W-:-:S07]  /*b550*/  MOV R0, UR4 ;  /* 0x0000000400007c02 */ /* 0x000fce0008000f00 */
.L_x_165:
[----:B-1----:R1:W4:Y:S02]  /*b560*/  SYNCS.PHASECHK.TRANS64.TRYWAIT P0, [R0+URZ], R3 ;  /* 0x00000003000075a7 */ /* 0x00232400080011ff */
[----:B----4-:R-:W-:Y:S05]  /*b570*/  @!P0 NANOSLEEP.SYNCS 0x989680 ;  /* 0x009896800000895d */ /* 0x010fea0003900000 */
[----:B------:R-:W4:Y:S02]  /*b580*/  @!P0 SYNCS.PHASECHK.TRANS64 P0, [R0+URZ], R3 ;  /* 0x00000003000085a7 */ /* 0x000f2400080010ff */
[----:B----4-:R-:W-:Y:S05]  /*b590*/  @!P0 BRA `(.L_x_165) ;  /* 0xfffffffc00f08947 */ /* 0x010fea000383ffff */
[----:B------:R-:W-:Y:S05]  /*b5a0*/  BRA `(.L_x_166) ;  /* 0xffffff7000f87947 */ /* 0x000fea000383ffff */
.L_x_34:
[----:B------:R-:W-:-:S07]  /*b5b0*/  MOV R0, UR4 ;  /* 0x0000000400007c02 */ /* 0x000fce0008000f00 */
.L_x_167:
[----:B-1----:R1:W4:Y:S02]  /*b5c0*/  SYNCS.PHASECHK.TRANS64.TRYWAIT P0, [R0+URZ], R3 ;  /* 0x00000003000075a7 */ /* 0x00232400080011ff */
[----:B----4-:R-:W-:Y:S05]  /*b5d0*/  @!P0 NANOSLEEP.SYNCS 0x989680 ;  /* 0x009896800000895d */ /* 0x010fea0003900000 */
[----:B------:R-:W4:Y:S02]  /*b5e0*/  @!P0 SYNCS.PHASECHK.TRANS64 P0, [R0+URZ], R3 ;  /* 0x00000003000085a7 */ /* 0x000f2400080010ff */
[----:B----4-:R-:W-:Y:S05]  /*b5f0*/  @!P0 BRA `(.L_x_167) ;  /* 0xfffffffc00f08947 */ /* 0x010fea000383ffff */
[----:B------:R-:W-:Y:S05]  /*b600*/  BRA `(.L_x_168) ;  /* 0xffffff7400087947 */ /* 0x000fea000383ffff */
.L_x_35:
[----:B------:R-:W-:-:S07]  /*b610*/  MOV R0, UR4 ;  /* 0x0000000400007c02 */ /* 0x000fce0008000f00 */
.L_x_169:
[----:B-1----:R1:W4:Y:S02]  /*b620*/  SYNCS.PHASECHK.TRANS64.TRYWAIT P0, [R0+URZ], R3 ;  /* 0x00000003000075a7 */ /* 0x00232400080011ff */
[----:B----4-:R-:W-:Y:S05]  /*b630*/  @!P0 NANOSLEEP.SYNCS 0x989680 ;  /* 0x009896800000895d */ /* 0x010fea0003900000 */
[----:B------:R-:W4:Y:S02]  /*b640*/  @!P0 SYNCS.PHASECHK.TRANS64 P0, [R0+URZ], R3 ;  /* 0x00000003000085a7 */ /* 0x000f2400080010ff */
[----:B----4-:R-:W-:Y:S05]  /*b650*/  @!P0 BRA `(.L_x_169) ;  /* 0xfffffffc00f08947 */ /* 0x010fea000383ffff */
[----:B------:R-:W-:Y:S05]  /*b660*/  BRA `(.L_x_170) ;  /* 0xffffff7400187947 */ /* 0x000fea000383ffff */
.L_x_36:
[----:B------:R-:W-:-:S07]  /*b670*/  MOV R0, UR4 ;  /* 0x0000000400007c02 */ /* 0x000fce0008000f00 */
.L_x_171:
[----:B-1----:R1:W4:Y:S02]  /*b680*/  SYNCS.PHASECHK.TRANS64.TRYWAIT P0, [R0+URZ], R3 ;  /* 0x00000003000075a7 */ /* 0x00232400080011ff */
[----:B----4-:R-:W-:Y:S05]  /*b690*/  @!P0 NANOSLEEP.SYNCS 0x989680 ;  /* 0x009896800000895d */ /* 0x010fea0003900000 */
[----:B------:R-:W4:Y:S02]  /*b6a0*/  @!P0 SYNCS.PHASECHK.TRANS64 P0, [R0+URZ], R3 ;  /* 0x00000003000085a7 */ /* 0x000f2400080010ff */
[----:B----4-:R-:W-:Y:S05]  /*b6b0*/  @!P0 BRA `(.L_x_171) ;  /* 0xfffffffc00f08947 */ /* 0x010fea000383ffff */
[----:B------:R-:W-:Y:S05]  /*b6c0*/  BRA `(.L_x_172) ;  /* 0xffffff7400287947 */ /* 0x000fea000383ffff */
.L_x_37:
[----:B------:R-:W-:-:S07]  /*b6d0*/  MOV R0, UR4 ;  /* 0x0000000400007c02 */ /* 0x000fce0008000f00 */
.L_x_173:
[----:B-1----:R1:W4:Y:S02]  /*b6e0*/  SYNCS.PHASECHK.TRANS64.TRYWAIT P0, [R0+URZ], R3 ;  /* 0x00000003000075a7 */ /* 0x00232400080011ff */
[----:B----4-:R-:W-:Y:S05]  /*b6f0*/  @!P0 NANOSLEEP.SYNCS 0x989680 ;  /* 0x009896800000895d */ /* 0x010fea0003900000 */
[----:B------:R-:W4:Y:S02]  /*b700*/  @!P0 SYNCS.PHASECHK.TRANS64 P0, [R0+URZ], R3 ;  /* 0x00000003000085a7 */ /* 0x000f2400080010ff */
[----:B----4-:R-:W-:Y:S05]  /*b710*/  @!P0 BRA `(.L_x_173) ;  /* 0xfffffffc00f08947 */ /* 0x010fea000383ffff */
[----:B------:R-:W-:Y:S05]  /*b720*/  BRA `(.L_x_174) ;  /* 0xffffff7400387947 */ /* 0x000fea000383ffff */
.L_x_40:
[----:B------:R-:W-:-:S07]  /*b730*/  MOV R4, UR45 ;  /* 0x0000002d00047c02 */ /* 0x000fce0008000f00 */
.L_x_175:
[----:B-1----:R1:W2:Y:S02]  /*b740*/  SYNCS.PHASECHK.TRANS64.TRYWAIT P1, [R4+URZ+0xb8], R7 ;  /* 0x0000b807040075a7 */ /* 0x0022a400080211ff */
[----:B--2---:R-:W-:Y:S05]  /*b750*/  @!P1 NANOSLEEP.SYNCS 0x989680 ;  /* 0x009896800000995d */ /* 0x004fea0003900000 */
[----:B------:R-:W2:Y:S02]  /*b760*/  @!P1 SYNCS.PHASECHK.TRANS64 P1, [R4+URZ+0xb8], R7 ;  /* 0x0000b807040095a7 */ /* 0x000ea400080210ff */
[----:B--2---:R-:W-:Y:S05]  /*b770*/  @!P1 BRA `(.L_x_175) ;  /* 0xfffffffc00f09947 */ /* 0x004fea000383ffff */
[----:B------:R-:W-:Y:S05]  /*b780*/  BRA `(.L_x_176) ;  /* 0xffffff7400a07947 */ /* 0x000fea000383ffff */
.L_x_41:
[----:B-1----:R-:W-:-:S07]  /*b790*/  MOV R4, UR45 ;  /* 0x0000002d00047c02 */ /* 0x002fce0008000f00 */
.L_x_177:
[----:B-1----:R1:W2:Y:S02]  /*b7a0*/  SYNCS.PHASECHK.TRANS64.TRYWAIT P1, [R4+URZ+0xb0], R5 ;  /* 0x0000b005040075a7 */ /* 0x0022a400080211ff */
[----:B--2---:R-:W-:Y:S05]  /*b7b0*/  @!P1 NANOSLEEP.SYNCS 0x989680 ;  /* 0x009896800000995d */ /* 0x004fea0003900000 */
[----:B------:R-:W2:Y:S02]  /*b7c0*/  @!P1 SYNCS.PHASECHK.TRANS64 P1, [R4+URZ+0xb0], R5 ;  /* 0x0000b005040095a7 */ /* 0x000ea400080210ff */
[----:B--2---:R-:W-:Y:S05]  /*b7d0*/  @!P1 BRA `(.L_x_177) ;  /* 0xfffffffc00f09947 */ /* 0x004fea000383ffff */
[----:B------:R-:W-:Y:S05]  /*b7e0*/  BRA `(.L_x_178) ;  /* 0xffffff7400a87947 */ /* 0x000fea000383ffff */
.L_x_49:
[----:B------:R-:W-:-:S07]  /*b7f0*/  MOV R0, UR6 ;  /* 0x0000000600007c02 */ /* 0x000fce0008000f00 */
.L_x_179:
[----:B-1----:R1:W2:Y:S02]  /*b800*/  SYNCS.PHASECHK.TRANS64.TRYWAIT P0, [R0+URZ+0xb0], R5 ;  /* 0x0000b005000075a7 */ /* 0x0022a400080011ff */
[----:B--2---:R-:W-:Y:S05]  /*b810*/  @!P0 NANOSLEEP.SYNCS 0x989680 ;  /* 0x009896800000895d */ /* 0x004fea0003900000 */
[----:B------:R-:W2:Y:S02]  /*b820*/  @!P0 SYNCS.PHASECHK.TRANS64 P0, [R0+URZ+0xb0], R5 ;  /* 0x0000b005000085a7 */ /* 0x000ea400080010ff */
[----:B--2---:R-:W-:Y:S05]  /*b830*/  @!P0 BRA `(.L_x_179) ;  /* 0xfffffffc00f08947 */ /* 0x004fea000383ffff */
[----:B------:R-:W-:Y:S05]  /*b840*/  BRA `(.L_x_180) ;  /* 0xffffff7c002c7947 */ /* 0x000fea000383ffff */
.L_x_50:
[----:B------:R-:W-:-:S07]  /*b850*/  MOV R5, UR8 ;  /* 0x0000000800057c02 */ /* 0x000fce0008000f00 */
.L_x_181:
[----:B-1----:R1:W2:Y:S02]  /*b860*/  SYNCS.PHASECHK.TRANS64.TRYWAIT P0, [R5+URZ+0xd0], R0 ;  /* 0x0000d000050075a7 */ /* 0x0022a400080011ff */
[----:B--2---:R-:W-:Y:S05]  /*b870*/  @!P0 NANOSLEEP.SYNCS 0x989680 ;  /* 0x009896800000895d */ /* 0x004fea0003900000 */
[----:B------:R-:W2:Y:S02]  /*b880*/  @!P0 SYNCS.PHASECHK.TRANS64 P0, [R5+URZ+0xd0], R0 ;  /* 0x0000d000050085a7 */ /* 0x000ea400080010ff */
[----:B--2---:R-:W-:Y:S05]  /*b890*/  @!P0 BRA `(.L_x_181) ;  /* 0xfffffffc00f08947 */ /* 0x004fea000383ffff */
[----:B------:R-:W-:Y:S05]  /*b8a0*/  BRA `(.L_x_182) ;  /* 0xffffff7c00487947 */ /* 0x000fea000383ffff */
.L_x_53:
[----:B-1----:R-:W-:Y:S07]  /*b8b0*/  MOV R0, UR7 ;  /* 0x0000000700007c02 */ /* 0x002fee0008000f00 */
.L_x_183:
[----:B-1----:R1:W2:Y:S02]  /*b8c0*/  SYNCS.PHASECHK.TRANS64.TRYWAIT P0, [R0+URZ], R5 ;  /* 0x00000005000075a7 */ /* 0x0022a400080011ff */
[----:B--2---:R-:W-:Y:S05]  /*b8d0*/  @!P0 NANOSLEEP.SYNCS 0x989680 ;  /* 0x009896800000895d */ /* 0x004fea0003900000 */
[----:B------:R-:W2:Y:S02]  /*b8e0*/  @!P0 SYNCS.PHASECHK.TRANS64 P0, [R0+URZ], R5 ;  /* 0x00000005000085a7 */ /* 0x000ea400080010ff */
[----:B--2---:R-:W-:Y:S05]  /*b8f0*/  @!P0 BRA `(.L_x_183) ;  /* 0xfffffffc00f08947 */ /* 0x004fea000383ffff */
[----:B------:R-:W-:Y:S05]  /*b900*/  BRA `(.L_x_52) ;  /* 0xffffff7c006c7947 */ /* 0x000fea000383ffff */
.L_x_56:
[----:B------:R-:W-:-:S07]  /*b910*/  MOV R0, UR5 ;  /* 0x0000000500007c02 */ /* 0x000fce0008000f00 */
.L_x_184:
[----:B-1----:R1:W3:Y:S02]  /*b920*/  SYNCS.PHASECHK.TRANS64.TRYWAIT P0, [R0+URZ], R3 ;  /* 0x00000003000075a7 */ /* 0x0022e400080011ff */
[----:B---3--:R-:W-:Y:S05]  /*b930*/  @!P0 NANOSLEEP.SYNCS 0x989680 ;  /* 0x009896800000895d */ /* 0x008fea0003900000 */
[----:B------:R-:W3:Y:S02]  /*b940*/  @!P0 SYNCS.PHASECHK.TRANS64 P0, [R0+URZ], R3 ;  /* 0x00000003000085a7 */ /* 0x000ee400080010ff */
[----:B---3--:R-:W-:Y:S05]  /*b950*/  @!P0 BRA `(.L_x_184) ;  /* 0xfffffffc00f08947 */ /* 0x008fea000383ffff */
[----:B------:R-:W-:Y:S05]  /*b960*/  BRA `(.L_x_185) ;  /* 0xffffff8000607947 */ /* 0x000fea000383ffff */
.L_x_57:
[----:B------:R-:W-:-:S07]  /*b970*/  MOV R0, UR7 ;  /* 0x0000000700007c02 */ /* 0x000fce0008000f00 */
.L_x_186:
[----:B-1----:R1:W3:Y:S02]  /*b980*/  SYNCS.PHASECHK.TRANS64.TRYWAIT P0, [R0+URZ], R3 ;  /* 0x00000003000075a7 */ /* 0x0022e400080011ff */
[----:B---3--:R-:W-:Y:S05]  /*b990*/  @!P0 NANOSLEEP.SYNCS 0x989680 ;  /* 0x009896800000895d */ /* 0x008fea0003900000 */
[----:B------:R-:W3:Y:S02]  /*b9a0*/  @!P0 SYNCS.PHASECHK.TRANS64 P0, [R0+URZ], R3 ;  /* 0x00000003000085a7 */ /* 0x000ee400080010ff */
[----:B---3--:R-:W-:Y:S05]  /*b9b0*/  @!P0 BRA `(.L_x_186) ;  /* 0xfffffffc00f08947 */ /* 0x008fea000383ffff */
[----:B------:R-:W-:Y:S05]  /*b9c0*/  BRA `(.L_x_187) ;  /* 0xffffff80006c7947 */ /* 0x000fea000383ffff */
.L_x_62:
[----:B------:R-:W-:Y:S07]  /*b9d0*/  MOV R0, UR22 ;  /* 0x0000001600007c02 */ /* 0x000fee0008000f00 */
.L_x_188:
[----:B--2---:R2:W3:Y:S02]  /*b9e0*/  SYNCS.PHASECHK.TRANS64.TRYWAIT P0, [R0+URZ+0xb0], R3 ;  /* 0x0000b003000075a7 */ /* 0x0044e400080011ff */
[----:B---3--:R-:W-:Y:S05]  /*b9f0*/  @!P0 NANOSLEEP.SYNCS 0x989680 ;  /* 0x009896800000895d */ /* 0x008fea0003900000 */
[----:B------:R-:W3:Y:S02]  /*ba00*/  @!P0 SYNCS.PHASECHK.TRANS64 P0, [R0+URZ+0xb0], R3 ;  /* 0x0000b003000085a7 */ /* 0x000ee400080010ff */
[----:B---3--:R-:W-:Y:S05]  /*ba10*/  @!P0 BRA `(.L_x_188) ;  /* 0xfffffffc00f08947 */ /* 0x008fea000383ffff */
[----:B------:R-:W-:Y:S05]  /*ba20*/  BRA `(.L_x_189) ;  /* 0xffffff8400987947 */ /* 0x000fea000383ffff */
.L_x_65:
[----:B------:R-:W-:Y:S07]  /*ba30*/  MOV R0, UR22 ;  /* 0x0000001600007c02 */ /* 0x000fee0008000f00 */
.L_x_190:
[----:B--2---:R2:W3:Y:S02]  /*ba40*/  SYNCS.PHASECHK.TRANS64.TRYWAIT P0, [R0+URZ+0xa8], R3 ;  /* 0x0000a803000075a7 */ /* 0x0044e400080011ff */
[----:B---3--:R-:W-:Y:S05]  /*ba50*/  @!P0 NANOSLEEP.SYNCS 0x989680 ;  /* 0x009896800000895d */ /* 0x008fea0003900000 */
[----:B------:R-:W3:Y:S02]  /*ba60*/  @!P0 SYNCS.PHASECHK.TRANS64 P0, [R0+URZ+0xa8], R3 ;  /* 0x0000a803000085a7 */ /* 0x000ee400080010ff */
[----:B---3--:R-:W-:Y:S05]  /*ba70*/  @!P0 BRA `(.L_x_190) ;  /* 0xfffffffc00f08947 */ /* 0x008fea000383ffff */
[----:B------:R-:W-:Y:S05]  /*ba80*/  BRA `(.L_x_64) ;  /* 0xffffff8800707947 */ /* 0x000fea000383ffff */
.L_x_68:
[----:B------:R-:W-:Y:S07]  /*ba90*/  MOV R3, UR22 ;  /* 0x0000001600037c02 */ /* 0x000fee0008000f00 */
.L_x_191:
[----:B-1----:R1:W2:Y:S02]  /*baa0*/  SYNCS.PHASECHK.TRANS64.TRYWAIT P0, [R3+URZ+0x80], R12 ;  /* 0x0000800c030075a7 */ /* 0x0022a400080011ff */
[----:B--2---:R-:W-:Y:S05]  /*bab0*/  @!P0 NANOSLEEP.SYNCS 0x989680 ;  /* 0x009896800000895d */ /* 0x004fea0003900000 */
[----:B------:R-:W2:Y:S02]  /*bac0*/  @!P0 SYNCS.PHASECHK.TRANS64 P0, [R3+URZ+0x80], R12 ;  /* 0x0000800c030085a7 */ /* 0x000ea400080010ff */
[----:B--2---:R-:W-:Y:S05]  /*bad0*/  @!P0 BRA `(.L_x_191) ;  /* 0xfffffffc00f08947 */ /* 0x004fea000383ffff */
[----:B------:R-:W-:Y:S05]  /*bae0*/  BRA `(.L_x_192) ;  /* 0xffffff8c002c7947 */ /* 0x000fea000383ffff */
.L_x_69:
[----:B-1----:R-:W-:Y:S07]  /*baf0*/  MOV R3, UR22 ;  /* 0x0000001600037c02 */ /* 0x002fee0008000f00 */
.L_x_193:
[----:B-1----:R1:W2:Y:S02]  /*bb00*/  SYNCS.PHASECHK.TRANS64.TRYWAIT P0, [R3+URZ+0x88], R12 ;  /* 0x0000880c030075a7 */ /* 0x0022a400080011ff */
[----:B--2---:R-:W-:Y:S05]  /*bb10*/  @!P0 NANOSLEEP.SYNCS 0x989680 ;  /* 0x009896800000895d */ /* 0x004fea0003900000 */
[----:B------:R-:W2:Y:S02]  /*bb20*/  @!P0 SYNCS.PHASECHK.TRANS64 P0, [R3+URZ+0x88], R12 ;  /* 0x0000880c030085a7 */ /* 0x000ea400080010ff */
[----:B--2---:R-:W-:Y:S05]  /*bb30*/  @!P0 BRA `(.L_x_193) ;  /* 0xfffffffc00f08947 */ /* 0x004fea000383ffff */
[----:B------:R-:W-:Y:S05]  /*bb40*/  BRA `(.L_x_194) ;  /* 0xffffff8c00647947 */ /* 0x000fea000383ffff */
.L_x_70:
[----:B-1----:R-:W-:Y:S07]  /*bb50*/  MOV R3, UR22 ;  /* 0x0000001600037c02 */ /* 0x002fee0008000f00 */
.L_x_195:
[----:B-1----:R1:W2:Y:S02]  /*bb60*/  SYNCS.PHASECHK.TRANS64.TRYWAIT P0, [R3+URZ+0x90], R12 ;  /* 0x0000900c030075a7 */ /* 0x0022a400080011ff */
[----:B--2---:R-:W-:Y:S05]  /*bb70*/  @!P0 NANOSLEEP.SYNCS 0x989680 ;  /* 0x009896800000895d */ /* 0x004fea0003900000 */
[----:B------:R-:W2:Y:S02]  /*bb80*/  @!P0 SYNCS.PHASECHK.TRANS64 P0, [R3+URZ+0x90], R12 ;  /* 0x0000900c030085a7 */ /* 0x000ea400080010ff */
[----:B--2---:R-:W-:Y:S05]  /*bb90*/  @!P0 BRA `(.L_x_195) ;  /* 0xfffffffc00f08947 */ /* 0x004fea000383ffff */
[----:B------:R-:W-:Y:S05]  /*bba0*/  BRA `(.L_x_196) ;  /* 0xffffff8c00ac7947 */ /* 0x000fea000383ffff */
.L_x_71:
[----:B-1----:R-:W-:Y:S07]  /*bbb0*/  MOV R3, UR22 ;  /* 0x0000001600037c02 */ /* 0x002fee0008000f00 */
.L_x_197:
[----:B-1----:R1:W2:Y:S02]  /*bbc0*/  SYNCS.PHASECHK.TRANS64.TRYWAIT P0, [R3+URZ+0x98], R12 ;  /* 0x0000980c030075a7 */ /* 0x0022a400080011ff */
[----:B--2---:R-:W-:Y:S05]  /*bbd0*/  @!P0 NANOSLEEP.SYNCS 0x989680 ;  /* 0x009896800000895d */ /* 0x004fea0003900000 */
[----:B------:R-:W2:Y:S02]  /*bbe0*/  @!P0 SYNCS.PHASECHK.TRANS64 P0, [R3+URZ+0x98], R12 ;  /* 0x0000980c030085a7 */ /* 0x000ea400080010ff */
[----:B--2---:R-:W-:Y:S05]  /*bbf0*/  @!P0 BRA `(.L_x_197) ;  /* 0xfffffffc00f08947 */ /* 0x004fea000383ffff */
[----:B------:R-:W-:Y:S05]  /*bc00*/  BRA `(.L_x_198) ;  /* 0xffffff8c00f47947 */ /* 0x000fea000383ffff */
.L_x_72:
[----:B-1----:R-:W-:Y:S07]  /*bc10*/  MOV R3, UR22 ;  /* 0x0000001600037c02 */ /* 0x002fee0008000f00 */
.L_x_199:
[----:B-1----:R1:W2:Y:S02]  /*bc20*/  SYNCS.PHASECHK.TRANS64.TRYWAIT P0, [R3+URZ+0x80], R16 ;  /* 0x00008010030075a7 */ /* 0x0022a400080011ff */
[----:B--2---:R-:W-:Y:S05]  /*bc30*/  @!P0 NANOSLEEP.SYNCS 0x989680 ;  /* 0x009896800000895d */ /* 0x004fea0003900000 */
[----:B------:R-:W2:Y:S02]  /*bc40*/  @!P0 SYNCS.PHASECHK.TRANS64 P0, [R3+URZ+0x80], R16 ;  /* 0x00008010030085a7 */ /* 0x000ea400080010ff */
[----:B--2---:R-:W-:Y:S05]  /*bc50*/  @!P0 BRA `(.L_x_199) ;  /* 0xfffffffc00f08947 */ /* 0x004fea000383ffff */
[----:B------:R-:W-:Y:S05]  /*bc60*/  BRA `(.L_x_200) ;  /* 0xffffff9000407947 */ /* 0x000fea000383ffff */
.L_x_73:
[----:B-1----:R-:W-:Y:S07]  /*bc70*/  MOV R3, UR22 ;  /* 0x0000001600037c02 */ /* 0x002fee0008000f00 */
.L_x_201:
[----:B-1----:R1:W2:Y:S02]  /*bc80*/  SYNCS.PHASECHK.TRANS64.TRYWAIT P0, [R3+URZ+0x88], R16 ;  /* 0x00008810030075a7 */ /* 0x0022a400080011ff */
[----:B--2---:R-:W-:Y:S05]  /*bc90*/  @!P0 NANOSLEEP.SYNCS 0x989680 ;  /* 0x009896800000895d */ /* 0x004fea0003900000 */
[----:B------:R-:W2:Y:S02]  /*bca0*/  @!P0 SYNCS.PHASECHK.TRANS64 P0, [R3+URZ+0x88], R16 ;  /* 0x00008810030085a7 */ /* 0x000ea400080010ff */
[----:B--2---:R-:W-:Y:S05]  /*bcb0*/  @!P0 BRA `(.L_x_201) ;  /* 0xfffffffc00f08947 */ /* 0x004fea000383ffff */
[----:B------:R-:W-:Y:S05]  /*bcc0*/  BRA `(.L_x_202) ;  /* 0xffffff90008c7947 */ /* 0x000fea000383ffff */
.L_x_74:
[----:B-1----:R-:W-:Y:S07]  /*bcd0*/  MOV R3, UR22 ;  /* 0x0000001600037c02 */ /* 0x002fee0008000f00 */
.L_x_203:
[----:B-1----:R1:W2:Y:S02]  /*bce0*/  SYNCS.PHASECHK.TRANS64.TRYWAIT P0, [R3+URZ+0x90], R16 ;  /* 0x00009010030075a7 */ /* 0x0022a400080011ff */
[----:B--2---:R-:W-:Y:S05]  /*bcf0*/  @!P0 NANOSLEEP.SYNCS 0x989680 ;  /* 0x009896800000895d */ /* 0x004fea0003900000 */
[----:B------:R-:W2:Y:S02]  /*bd00*/  @!P0 SYNCS.PHASECHK.TRANS64 P0, [R3+URZ+0x90], R16 ;  /* 0x00009010030085a7 */ /* 0x000ea400080010ff */
[----:B--2---:R-:W-:Y:S05]  /*bd10*/  @!P0 BRA `(.L_x_203) ;  /* 0xfffffffc00f08947 */ /* 0x004fea000383ffff */
[----:B------:R-:W-:Y:S05]  /*bd20*/  BRA `(.L_x_204) ;  /* 0xffffff9000d87947 */ /* 0x000fea000383ffff */
.L_x_75:
[----:B------:R-:W-:Y:S07]  /*bd30*/  MOV R3, UR22 ;  /* 0x0000001600037c02 */ /* 0x000fee0008000f00 */
.L_x_205:
[----:B-1----:R1:W2:Y:S02]  /*bd40*/  SYNCS.PHASECHK.TRANS64.TRYWAIT P0, [R3+URZ+0x98], R16 ;  /* 0x00009810030075a7 */ /* 0x0022a400080011ff */
[----:B--2---:R-:W-:Y:S05]  /*bd50*/  @!P0 NANOSLEEP.SYNCS 0x989680 ;  /* 0x009896800000895d */ /* 0x004fea0003900000 */
[----:B------:R-:W2:Y:S02]  /*bd60*/  @!P0 SYNCS.PHASECHK.TRANS64 P0, [R3+URZ+0x98], R16 ;  /* 0x00009810030085a7 */ /* 0x000ea400080010ff */
[----:B--2---:R-:W-:Y:S05]  /*bd70*/  @!P0 BRA `(.L_x_205) ;  /* 0xfffffffc00f08947 */ /* 0x004fea000383ffff */
[----:B------:R-:W-:Y:S05]  /*bd80*/  BRA `(.L_x_206) ;  /* 0xffffff9400607947 */ /* 0x000fea000383ffff */
.L_x_77:
[----:B------:R-:W-:-:S07]  /*bd90*/  MOV R3, UR22 ;  /* 0x0000001600037c02 */ /* 0x000fce0008000f00 */
.L_x_207:
[----:B-1----:R1:W3:Y:S02]  /*bda0*/  SYNCS.PHASECHK.TRANS64.TRYWAIT P0, [R3+URZ+0x80], R12 ;  /* 0x0000800c030075a7 */ /* 0x0022e400080011ff */
[----:B---3--:R-:W-:Y:S05]  /*bdb0*/  @!P0 NANOSLEEP.SYNCS 0x989680 ;  /* 0x009896800000895d */ /* 0x008fea0003900000 */
[----:B------:R-:W3:Y:S02]  /*bdc0*/  @!P0 SYNCS.PHASECHK.TRANS64 P0, [R3+URZ+0x80], R12 ;  /* 0x0000800c030085a7 */ /* 0x000ee400080010ff */
[----:B---3--:R-:W-:Y:S05]  /*bdd0*/  @!P0 BRA `(.L_x_207) ;  /* 0xfffffffc00f08947 */ /* 0x008fea000383ffff */
[----:B------:R-:W-:Y:S05]  /*bde0*/  BRA `(.L_x_208) ;  /* 0xffffff9400bc7947 */ /* 0x000fea000383ffff */
.L_x_78:
[----:B-1----:R-:W-:-:S07]  /*bdf0*/  MOV R3, UR22 ;  /* 0x0000001600037c02 */ /* 0x002fce0008000f00 */
.L_x_209:
[----:B-1----:R1:W3:Y:S02]  /*be00*/  SYNCS.PHASECHK.TRANS64.TRYWAIT P0, [R3+URZ+0x88], R12 ;  /* 0x0000880c030075a7 */ /* 0x0022e400080011ff */
[----:B---3--:R-:W-:Y:S05]  /*be10*/  @!P0 NANOSLEEP.SYNCS 0x989680 ;  /* 0x009896800000895d */ /* 0x008fea0003900000 */
[----:B------:R-:W3:Y:S02]  /*be20*/  @!P0 SYNCS.PHASECHK.TRANS64 P0, [R3+URZ+0x88], R12 ;  /* 0x0000880c030085a7 */ /* 0x000ee400080010ff */
[----:B---3--:R-:W-:Y:S05]  /*be30*/  @!P0 BRA `(.L_x_209) ;  /* 0xfffffffc00f08947 */ /* 0x008fea000383ffff */
[----:B------:R-:W-:Y:S05]  /*be40*/  BRA `(.L_x_210) ;  /* 0xffffff9400ac7947 */ /* 0x000fea000383ffff */
.L_x_79:
[----:B-1----:R-:W-:-:S07]  /*be50*/  MOV R3, UR22 ;  /* 0x0000001600037c02 */ /* 0x002fce0008000f00 */
.L_x_211:
[----:B-1----:R1:W3:Y:S02]  /*be60*/  SYNCS.PHASECHK.TRANS64.TRYWAIT P0, [R3+URZ+0x90], R12 ;  /* 0x0000900c030075a7 */ /* 0x0022e400080011ff */
[----:B---3--:R-:W-:Y:S05]  /*be70*/  @!P0 NANOSLEEP.SYNCS 0x989680 ;  /* 0x009896800000895d */ /* 0x008fea0003900000 */
[----:B------:R-:W3:Y:S02]  /*be80*/  @!P0 SYNCS.PHASECHK.TRANS64 P0, [R3+URZ+0x90], R12 ;  /* 0x0000900c030085a7 */ /* 0x000ee400080010ff */
[----:B---3--:R-:W-:Y:S05]  /*be90*/  @!P0 BRA `(.L_x_211) ;  /* 0xfffffffc00f08947 */ /* 0x008fea000383ffff */
[----:B------:R-:W-:Y:S05]  /*bea0*/  BRA `(.L_x_212) ;  /* 0xffffff9400a07947 */ /* 0x000fea000383ffff */
.L_x_81:
[----:B------:R-:W-:Y:S07]  /*beb0*/  MOV R0, UR50 ;  /* 0x0000003200007c02 */ /* 0x000fee0008000f00 */
.L_x_213:
[----:B--2---:R2:W4:Y:S02]  /*bec0*/  SYNCS.PHASECHK.TRANS64.TRYWAIT P0, [R0+URZ+0xb0], R3 ;  /* 0x0000b003000075a7 */ /* 0x00452400080011ff */
[----:B----4-:R-:W-:Y:S05]  /*bed0*/  @!P0 NANOSLEEP.SYNCS 0x989680 ;  /* 0x009896800000895d */ /* 0x010fea0003900000 */
[----:B------:R-:W4:Y:S02]  /*bee0*/  @!P0 SYNCS.PHASECHK.TRANS64 P0, [R0+URZ+0xb0], R3 ;  /* 0x0000b003000085a7 */ /* 0x000f2400080010ff */
[----:B----4-:R-:W-:Y:S05]  /*bef0*/  @!P0 BRA `(.L_x_213) ;  /* 0xfffffffc00f08947 */ /* 0x010fea000383ffff */
[----:B------:R-:W-:Y:S05]  /*bf00*/  BRA `(.L_x_214) ;  /* 0xffffff9800687947 */ /* 0x000fea000383ffff */
.L_x_92:
[----:B-1----:R-:W-:Y:S04]  /*bf10*/  MOV R2, UR50 ;  /* 0x0000003200027c02 */ /* 0x002fe80008000f00 */
[----:B------:R1:W3:Y:S03]  /*bf20*/  SYNCS.PHASECHK.TRANS64.TRYWAIT P1, [R2+URZ+0x60], R3 ;  /* 0x00006003020075a7 */ /* 0x0002e600080211ff */
[----:B---3--:R-:W-:Y:S05]  /*bf30*/  @!P1 NANOSLEEP.SYNCS 0x989680 ;  /* 0x009896800000995d */ /* 0x008fea0003900000 */
[----:B------:R-:W3:Y:S02]  /*bf40*/  @!P1 SYNCS.PHASECHK.TRANS64 P1, [R2+URZ+0x60], R3 ;  /* 0x00006003020095a7 */ /* 0x000ee400080210ff */
[----:B---3--:R-:W-:Y:S05]  /*bf50*/  @!P1 BRA `(.L_x_92) ;  /* 0xfffffffc00ec9947 */ /* 0x008fea000383ffff */
[----:B------:R-:W-:Y:S05]  /*bf60*/  BRA `(.L_x_91) ;  /* 0xffffffa400a47947 */ /* 0x000fea000383ffff */
.L_x_94:
[----:B-1----:R1:W4:Y:S02]  /*bf70*/  SYNCS.PHASECHK.TRANS64.TRYWAIT P0, [R99+URZ+0xc0], R0 ;  /* 0x0000c000630075a7 */ /* 0x00232400080011ff */
[----:B----4-:R-:W-:Y:S05]  /*bf80*/  @!P0 NANOSLEEP.SYNCS 0x989680 ;  /* 0x009896800000895d */ /* 0x010fea0003900000 */
[----:B------:R-:W4:Y:S02]  /*bf90*/  @!P0 SYNCS.PHASECHK.TRANS64 P0, [R99+URZ+0xc0], R0 ;  /* 0x0000c000630085a7 */ /* 0x000f2400080010ff */
[----:B----4-:R-:W-:Y:S05]  /*bfa0*/  @!P0 BRA `(.L_x_94) ;  /* 0xfffffffc00f08947 */ /* 0x010fea000383ffff */
[----:B------:R-:W-:Y:S05]  /*bfb0*/  BRA `(.L_x_93) ;  /* 0xffffffa400cc7947 */ /* 0x000fea000383ffff */
.L_x_103:
[----:B-1----:R1:W2:Y:S02]  /*bfc0*/  SYNCS.PHASECHK.TRANS64.TRYWAIT P0, [R3+URZ+0x60], R0 ;  /* 0x00006000030075a7 */ /* 0x0022a400080011ff */
[----:B--2---:R-:W-:Y:S05]  /*bfd0*/  @!P0 NANOSLEEP.SYNCS 0x989680 ;  /* 0x009896800000895d */ /* 0x004fea0003900000 */
[----:B------:R-:W2:Y:S02]  /*bfe0*/  @!P0 SYNCS.PHASECHK.TRANS64 P0, [R3+URZ+0x60], R0 ;  /* 0x00006000030085a7 */ /* 0x000ea400080010ff */
[----:B--2---:R-:W-:Y:S05]  /*bff0*/  @!P0 BRA `(.L_x_103) ;  /* 0xfffffffc00f08947 */ /* 0x004fea000383ffff */
[----:B------:R-:W-:Y:S05]  /*c000*/  BRA `(.L_x_102) ;  /* 0xffffffac00f07947 */ /* 0x000fea000383ffff */
.L_x_111:
[----:B-1----:R1:W4:Y:S02]  /*c010*/  SYNCS.PHASECHK.TRANS64.TRYWAIT P0, [R50+URZ+0x60], R5 ;  /* 0x00006005320075a7 */ /* 0x00232400080011ff */
[----:B----4-:R-:W-:Y:S05]  /*c020*/  @!P0 NANOSLEEP.SYNCS 0x989680 ;  /* 0x009896800000895d */ /* 0x010fea0003900000 */
[----:B------:R-:W4:Y:S02]  /*c030*/  @!P0 SYNCS.PHASECHK.TRANS64 P0, [R50+URZ+0x60], R5 ;  /* 0x00006005320085a7 */ /* 0x000f2400080010ff */
[----:B----4-:R-:W-:Y:S05]  /*c040*/  @!P0 BRA `(.L_x_111) ;  /* 0xfffffffc00f08947 */ /* 0x010fea000383ffff */
[----:B------:R-:W-:Y:S05]  /*c050*/  BRA `(.L_x_110) ;  /* 0xffffffb800347947 */ /* 0x000fea000383ffff */
.L_x_119:
[----:B-1----:R1:W4:Y:S02]  /*c060*/  SYNCS.PHASECHK.TRANS64.TRYWAIT P0, [R105+URZ+0x60], R6 ;  /* 0x00006006690075a7 */ /* 0x00232400080011ff */
[----:B----4-:R-:W-:Y:S05]  /*c070*/  @!P0 NANOSLEEP.SYNCS 0x989680 ;  /* 0x009896800000895d */ /* 0x010fea0003900000 */
[----:B------:R-:W4:Y:S02]  /*c080*/  @!P0 SYNCS.PHASECHK.TRANS64 P0, [R105+URZ+0x60], R6 ;  /* 0x00006006690085a7 */ /* 0x000f2400080010ff */
[----:B----4-:R-:W-:Y:S05]  /*c090*/  @!P0 BRA `(.L_x_119) ;  /* 0xfffffffc00f08947 */ /* 0x010fea000383ffff */
[----:B------:R-:W-:Y:S05]  /*c0a0*/  BRA `(.L_x_118) ;  /* 0xffffffc000787947 */ /* 0x000fea000383ffff */
.L_x_127:
[----:B-1----:R1:W4:Y:S02]  /*c0b0*/  SYNCS.PHASECHK.TRANS64.TRYWAIT P0, [R106+URZ+0x60], R5 ;  /* 0x000060056a0075a7 */ /* 0x00232400080011ff */
[----:B----4-:R-:W-:Y:S05]  /*c0c0*/  @!P0 NANOSLEEP.SYNCS 0x989680 ;  /* 0x009896800000895d */ /* 0x010fea0003900000 */
[----:B------:R-:W4:Y:S02]  /*c0d0*/  @!P0 SYNCS.PHASECHK.TRANS64 P0, [R106+URZ+0x60], R5 ;  /* 0x000060056a0085a7 */ /* 0x000f2400080010ff */
[----:B----4-:R-:W-:Y:S05]  /*c0e0*/  @!P0 BRA `(.L_x_127) ;  /* 0xfffffffc00f08947 */ /* 0x010fea000383ffff */
[----:B------:R-:W-:Y:S05]  /*c0f0*/  BRA `(.L_x_126) ;  /* 0xffffffc800c87947 */ /* 0x000fea000383ffff */
.L_x_135:
[----:B-1----:R1:W4:Y:S02]  /*c100*/  SYNCS.PHASECHK.TRANS64.TRYWAIT P0, [R106+URZ+0x60], R5 ;  /* 0x000060056a0075a7 */ /* 0x00232400080011ff */
[----:B----4-:R-:W-:Y:S05]  /*c110*/  @!P0 NANOSLEEP.SYNCS 0x989680 ;  /* 0x009896800000895d */ /* 0x010fea0003900000 */
[----:B------:R-:W4:Y:S02]  /*c120*/  @!P0 SYNCS.PHASECHK.TRANS64 P0, [R106+URZ+0x60], R5 ;  /* 0x000060056a0085a7 */ /* 0x000f2400080010ff */
[----:B----4-:R-:W-:Y:S05]  /*c130*/  @!P0 BRA `(.L_x_135) ;  /* 0xfffffffc00f08947 */ /* 0x010fea000383ffff */
[----:B------:R-:W-:Y:S05]  /*c140*/  BRA `(.L_x_134) ;  /* 0xffffffd400287947 */ /* 0x000fea000383ffff */
.L_x_143:
[----:B-1----:R1:W4:Y:S02]  /*c150*/  SYNCS.PHASECHK.TRANS64.TRYWAIT P0, [R106+URZ+0x60], R5 ;  /* 0x000060056a0075a7 */ /* 0x00232400080011ff */
[----:B----4-:R-:W-:Y:S05]  /*c160*/  @!P0 NANOSLEEP.SYNCS 0x989680 ;  /* 0x009896800000895d */ /* 0x010fea0003900000 */
[----:B------:R-:W4:Y:S02]  /*c170*/  @!P0 SYNCS.PHASECHK.TRANS64 P0, [R106+URZ+0x60], R5 ;  /* 0x000060056a0085a7 */ /* 0x000f2400080010ff */
[----:B----4-:R-:W-:Y:S05]  /*c180*/  @!P0 BRA `(.L_x_143) ;  /* 0xfffffffc00f08947 */ /* 0x010fea000383ffff */
[----:B------:R-:W-:Y:S05]  /*c190*/  BRA `(.L_x_142) ;  /* 0xffffffdc007c7947 */ /* 0x000fea000383ffff */
.L_x_151:
[----:B-1----:R1:W4:Y:S02]  /*c1a0*/  SYNCS.PHASECHK.TRANS64.TRYWAIT P0, [R105+URZ+0x60], R104 ;  /* 0x00006068690075a7 */ /* 0x00232400080011ff */
[----:B----4-:R-:W-:Y:S05]  /*c1b0*/  @!P0 NANOSLEEP.SYNCS 0x989680 ;  /* 0x009896800000895d */ /* 0x010fea0003900000 */
[----:B------:R-:W4:Y:S02]  /*c1c0*/  @!P0 SYNCS.PHASECHK.TRANS64 P0, [R105+URZ+0x60], R104 ;  /* 0x00006068690085a7 */ /* 0x000f2400080010ff */
[----:B----4-:R-:W-:Y:S05]  /*c1d0*/  @!P0 BRA `(.L_x_151) ;  /* 0xfffffffc00f08947 */ /* 0x010fea000383ffff */
[----:B------:R-:W-:Y:S05]  /*c1e0*/  BRA `(.L_x_150) ;  /* 0xffffffe400d07947 */ /* 0x000fea000383ffff */
        .weak           $__internal_0_$__cuda_sm10x_tcgen05_guardrail_trap_col_being_dealloced_not_returned_by_alloc
        .type           $__internal_0_$__cuda_sm10x_tcgen05_guardrail_trap_col_being_dealloced_not_returned_by_alloc,@function
        .size           $__internal_0_$__cuda_sm10x_tcgen05_guardrail_trap_col_being_dealloced_not_returned_by_alloc,($__internal_1_$__cuda_sm10x_tcgen05_guardrail_trap_phase_invalid_during_alloc - $__internal_0_$__cuda_sm10x_tcgen05_guardrail_trap_col_being_dealloced_not_returned_by_alloc)
$__internal_0_$__cuda_sm10x_tcgen05_guardrail_trap_col_being_dealloced_not_returned_by_alloc:
[----:B------:R-:W-:Y:S05]  /*c1f0*/  BPT.TRAP 0x1 ;  /* 0x000000040000795c */ /* 0x000fea0000300000 */
[----:B------:R-:W-:-:S04]  /*c200*/  HFMA2 R3, -RZ, RZ, 0, 0 ;  /* 0x00000000ff037431 */ /* 0x000fc800000001ff */
[----:B------:R-:W-:Y:S05]  /*c210*/  RET.REL.NODEC R2 `(_ZN7cutlass13device_kernelINS_4conv6kernel13ConvUniversalINS1_16ConvProblemShapeILNS1_8OperatorE1ELi2EEENS1_10collective14CollectiveConvINS1_47MainloopSm100TmaUmmaWarpSpecializedImplicitGemmILS5_1ELi6ELi2ELi1ELi2EN4cute5tupleIJNSA_1CILi1EEESD_SD_EEEEENSB_IJNSC_ILi128EEESG_NSB_IJNSC_ILi32EEEEEEEEENS_10tfloat32_tESK_NSA_8TiledMMAINSA_8MMA_AtomIJNSA_17SM100_MMA_TF32_SSISK_SK_fLi128ELi128ELNSA_4UMMA5MajorE0ELSP_1ELNSO_7ScaleInE0ELSQ_0EEEEEENSA_6LayoutISE_NSB_IJNSC_ILi0EEESU_SU_EEEEENSB_IJNSA_10UnderscoreESX_SX_EEEEENS7_6detail27Sm100ImplicitGemmTileTraitsINSA_20SM90_TMA_LOAD_IM2COLENSA_14ComposedLayoutINSA_7SwizzleILi3ELi4ELi3EEENSA_18smem_ptr_flag_bitsILi32EEENST_INSB_IJNSC_ILi8EEESH_EEENSB_IJSH_SD_EEEEEEEvEENS11_INSA_13SM90_TMA_LOADENS13_INS14_ILi2ELi5ELi2EEES17_NST_INSB_IJSH_NSC_ILi4EEEEEENSB_IJSD_SH_EEEEEEEvEEEENS_8epilogue10collective18CollectiveEpilogueINS1N_23Sm100TmaWarpSpecializedILi4ELi2ELi16ELb1ELb0EEEJSJ_NSB_IJNST_ISG_SD_EENST_INSC_ILi16EEESD_EEEEESK_NSB_IJNSB_IJlllEEESD_SU_EEESK_S1X_NS1N_6fusion15FusionCallbacksIS1R_NS1Y_17LinearCombinationISK_fSK_fLNS_15FloatRoundStyleE2EEESJ_S1V_JEEENSA_5SM1004TMEM4LOAD26SM100_TMEM_LOAD_32dp32b16xES12_NS13_INS14_ILi2ELi4ELi3EEES17_NST_INSB_IJS18_S1T_EEENSB_IJS1T_SD_EEEEEEENSA_39AutoVectorizingCopyWithAssumedAlignmentILi128EEENSA_21SM90_TMA_STORE_IM2COLES2C_S2E_S2E_EEEvvEEEEvNT_6ParamsE) ;  /* 0xffffff3c02787950 */ /* 0x000fea0003c3ffff */
        .weak           $__internal_1_$__cuda_sm10x_tcgen05_guardrail_trap_phase_invalid_during_alloc
        .type           $__internal_1_$__cuda_sm10x_tcgen05_guardrail_trap_phase_invalid_during_alloc,@function
        .size           $__internal_1_$__cuda_sm10x_tcgen05_guardrail_trap_phase_invalid_during_alloc,($__internal_2_$__cuda_sm10x_tcgen05_guardrail_trap_unallocated_columns_being_dealloced - $__internal_1_$__cuda_sm10x_tcgen05_guardrail_trap_phase_invalid_during_alloc)
$__internal_1_$__cuda_sm10x_tcgen05_guardrail_trap_phase_invalid_during_alloc:
[----:B------:R-:W-:Y:S05]  /*c220*/  BPT.TRAP 0x1 ;  /* 0x000000040000795c */ /* 0x000fea0000300000 */
[----:B------:R-:W-:-:S04]  /*c230*/  MOV R3, 0x0 ;  /* 0x0000000000037802 */ /* 0x000fc80000000f00 */
[----:B------:R-:W-:Y:S05]  /*c240*/  RET.REL.NODEC R2 `(_ZN7cutlass13device_kernelINS_4conv6kernel13ConvUniversalINS1_16ConvProblemShapeILNS1_8OperatorE1ELi2EEENS1_10collective14CollectiveConvINS1_47MainloopSm100TmaUmmaWarpSpecializedImplicitGemmILS5_1ELi6ELi2ELi1ELi2EN4cute5tupleIJNSA_1CILi1EEESD_SD_EEEEENSB_IJNSC_ILi128EEESG_NSB_IJNSC_ILi32EEEEEEEEENS_10tfloat32_tESK_NSA_8TiledMMAINSA_8MMA_AtomIJNSA_17SM100_MMA_TF32_SSISK_SK_fLi128ELi128ELNSA_4UMMA5MajorE0ELSP_1ELNSO_7ScaleInE0ELSQ_0EEEEEENSA_6LayoutISE_NSB_IJNSC_ILi0EEESU_SU_EEEEENSB_IJNSA_10UnderscoreESX_SX_EEEEENS7_6detail27Sm100ImplicitGemmTileTraitsINSA_20SM90_TMA_LOAD_IM2COLENSA_14ComposedLayoutINSA_7SwizzleILi3ELi4ELi3EEENSA_18smem_ptr_flag_bitsILi32EEENST_INSB_IJNSC_ILi8EEESH_EEENSB_IJSH_SD_EEEEEEEvEENS11_INSA_13SM90_TMA_LOADENS13_INS14_ILi2ELi5ELi2EEES17_NST_INSB_IJSH_NSC_ILi4EEEEEENSB_IJSD_SH_EEEEEEEvEEEENS_8epilogue10collective18CollectiveEpilogueINS1N_23Sm100TmaWarpSpecializedILi4ELi2ELi16ELb1ELb0EEEJSJ_NSB_IJNST_ISG_SD_EENST_INSC_ILi16EEESD_EEEEESK_NSB_IJNSB_IJlllEEESD_SU_EEESK_S1X_NS1N_6fusion15FusionCallbacksIS1R_NS1Y_17LinearCombinationISK_fSK_fLNS_15FloatRoundStyleE2EEESJ_S1V_JEEENSA_5SM1004TMEM4LOAD26SM100_TMEM_LOAD_32dp32b16xES12_NS13_INS14_ILi2ELi4ELi3EEES17_NST_INSB_IJS18_S1T_EEENSB_IJS1T_SD_EEEEEEENSA_39AutoVectorizingCopyWithAssumedAlignmentILi128EEENSA_21SM90_TMA_STORE_IM2COLES2C_S2E_S2E_EEEvvEEEEvNT_6ParamsE) ;  /* 0xffffff3c026c7950 */ /* 0x000fea0003c3ffff */
        .weak           $__internal_2_$__cuda_sm10x_tcgen05_guardrail_trap_unallocated_columns_being_dealloced
        .type           $__internal_2_$__cuda_sm10x_tcgen05_guardrail_trap_unallocated_columns_being_dealloced,@function
        .size           $__internal_2_$__cuda_sm10x_tcgen05_guardrail_trap_unallocated_columns_being_dealloced,(.L_x_216 - $__internal_2_$__cuda_sm10x_tcgen05_guardrail_trap_unallocated_columns_being_dealloced)
$__internal_2_$__cuda_sm10x_tcgen05_guardrail_trap_unallocated_columns_being_dealloced:
[----:B------:R-:W-:Y:S05]  /*c250*/  BPT.TRAP 0x1 ;  /* 0x000000040000795c */ /* 0x000fea0000300000 */
[----:B------:R-:W-:-:S04]  /*c260*/  HFMA2 R3, -RZ, RZ, 0, 0 ;  /* 0x00000000ff037431 */ /* 0x000fc800000001ff */
[----:B------:R-:W-:Y:S05]  /*c270*/  RET.REL.NODEC R2 `(_ZN7cutlass13device_kernelINS_4conv6kernel13ConvUniversalINS1_16ConvProblemShapeILNS1_8OperatorE1ELi2EEENS1_10collective14CollectiveConvINS1_47MainloopSm100TmaUmmaWarpSpecializedImplicitGemmILS5_1ELi6ELi2ELi1ELi2EN4cute5tupleIJNSA_1CILi1EEESD_SD_EEEEENSB_IJNSC_ILi128EEESG_NSB_IJNSC_ILi32EEEEEEEEENS_10tfloat32_tESK_NSA_8TiledMMAINSA_8MMA_AtomIJNSA_17SM100_MMA_TF32_SSISK_SK_fLi128ELi128ELNSA_4UMMA5MajorE0ELSP_1ELNSO_7ScaleInE0ELSQ_0EEEEEENSA_6LayoutISE_NSB_IJNSC_ILi0EEESU_SU_EEEEENSB_IJNSA_10UnderscoreESX_SX_EEEEENS7_6detail27Sm100ImplicitGemmTileTraitsINSA_20SM90_TMA_LOAD_IM2COLENSA_14ComposedLayoutINSA_7SwizzleILi3ELi4ELi3EEENSA_18smem_ptr_flag_bitsILi32EEENST_INSB_IJNSC_ILi8EEESH_EEENSB_IJSH_SD_EEEEEEEvEENS11_INSA_13SM90_TMA_LOADENS13_INS14_ILi2ELi5ELi2EEES17_NST_INSB_IJSH_NSC_ILi4EEEEEENSB_IJSD_SH_EEEEEEEvEEEENS_8epilogue10collective18CollectiveEpilogueINS1N_23Sm100TmaWarpSpecializedILi4ELi2ELi16ELb1ELb0EEEJSJ_NSB_IJNST_ISG_SD_EENST_INSC_ILi16EEESD_EEEEESK_NSB_IJNSB_IJlllEEESD_SU_EEESK_S1X_NS1N_6fusion15FusionCallbacksIS1R_NS1Y_17LinearCombinationISK_fSK_fLNS_15FloatRoundStyleE2EEESJ_S1V_JEEENSA_5SM1004TMEM4LOAD26SM100_TMEM_LOAD_32dp32b16xES12_NS13_INS14_ILi2ELi4ELi3EEES17_NST_INSB_IJS18_S1T_EEENSB_IJS1T_SD_EEEEEEENSA_39AutoVectorizingCopyWithAssumedAlignmentILi128EEENSA_21SM90_TMA_STORE_IM2COLES2C_S2E_S2E_EEEvvEEEEvNT_6ParamsE) ;  /* 0xffffff3c02607950 */ /* 0x000fea0003c3ffff */
.L_x_215:
[----:B------:R-:W-:-:S00]  /*c280*/  BRA `(.L_x_215) ;  /* 0xfffffffc00fc7947 */ /* 0x000fc0000383ffff */
[----:B------:R-:W-:-:S00]  /*c290*/  NOP ;  /* 0x0000000000007918 */ /* 0x000fc00000000000 */
        /* <DEDUP_REMOVED lines=14> */
.L_x_216:


//--------------------- .nv.global.init           --------------------------
	.section	.nv.global.init,"aw",@progbits
.nv.global.init:
	.type		$str$29,@object
	.size		$str$29,($str$30 - $str$29)
$str$29:
        /*0000*/ 	.byte	0x28, 0x61, 0x64, 0x64, 0x72, 0x65, 0x73, 0x73, 0x20, 0x26, 0x20, 0x6d, 0x61, 0x73, 0x6b, 0x29
        /*0010*/ 	.byte	0x20, 0x3d, 0x3d, 0x20, 0x30, 0x00
	.type		$str$30,@object
	.size		$str$30,($str$28 - $str$30)
$str$30:
        /*0016*/ 	.byte	0x2f, 0x74, 0x6d, 0x70, 0x2f, 0x63, 0x75, 0x74, 0x6c, 0x61, 0x73, 0x73, 0x5f, 0x73, 0x77, 0x65
        /*0026*/ 	.byte	0x65, 0x70, 0x5f, 0x73, 0x72, 0x63, 0x2f, 0x69, 0x6e, 0x63, 0x6c, 0x75, 0x64, 0x65, 0x2f, 0x63
        /*0036*/ 	.byte	0x75, 0x74, 0x65, 0x2f, 0x70, 0x6f, 0x69, 0x6e, 0x74, 0x65, 0x72, 0x5f, 0x66, 0x6c, 0x61, 0x67
        /*0046*/ 	.byte	0x67, 0x65, 0x64, 0x2e, 0x68, 0x70, 0x70, 0x00
	.type		$str$28,@object
	.size		$str$28,($str$27 - $str$28)
$str$28:
        /*004e*/ 	.byte	0x2f, 0x74, 0x6d, 0x70, 0x2f, 0x63, 0x75, 0x74, 0x6c, 0x61, 0x73, 0x73, 0x5f, 0x73, 0x77, 0x65
        /*005e*/ 	.byte	0x65, 0x70, 0x5f, 0x73, 0x72, 0x63, 0x2f, 0x69, 0x6e, 0x63, 0x6c, 0x75, 0x64, 0x65, 0x2f, 0x63
        /*006e*/ 	.byte	0x75, 0x74, 0x65, 0x2f, 0x61, 0x74, 0x6f, 0x6d, 0x2f, 0x63, 0x6f, 0x70, 0x79, 0x5f, 0x74, 0x72
        /*007e*/ 	.byte	0x61, 0x69, 0x74, 0x73, 0x5f, 0x73, 0x6d, 0x31, 0x30, 0x30, 0x2e, 0x68, 0x70, 0x70, 0x00
	.type		$str$27,@object
	.size		$str$27,(__unnamed_1 - $str$27)
$str$27:
        /*008d*/ 	.byte	0x28, 0x28, 0x75, 0x69, 0x6e, 0x74, 0x33, 0x32, 0x5f, 0x74, 0x28, 0x74, 0x68, 0x72, 0x65, 0x61
        /*009d*/ 	.byte	0x64, 0x49, 0x64, 0x78, 0x2e, 0x78, 0x29, 0x20, 0x2f, 0x20, 0x33, 0x32, 0x29, 0x20, 0x25, 0x20
        /*00ad*/ 	.byte	0x34, 0x29, 0x20, 0x3d, 0x3d, 0x20, 0x28, 0x28, 0x28, 0x74, 0x6d, 0x65, 0x6d, 0x5f, 0x61, 0x64
        /*00bd*/ 	.byte	0x64, 0x72, 0x20, 0x3e, 0x3e, 0x20, 0x31, 0x36, 0x29, 0x20, 0x2f, 0x20, 0x33, 0x32, 0x29, 0x20
        /*00cd*/ 	.byte	0x25, 0x20, 0x34, 0x29, 0x00
	.type		__unnamed_1,@object
	.size		__unnamed_1,(__unnamed_2 - __unnamed_1)
__unnamed_1:
        /*00d2*/ 	.byte	0x61, 0x75, 0x74, 0x6f, 0x20, 0x63, 0x75, 0x74, 0x65, 0x3a, 0x3a, 0x61, 0x73, 0x5f, 0x70, 0x6f
        /* <DEDUP_REMOVED lines=24> */
        /*0262*/ 	.byte	0x32, 0x30, 0x34, 0x38, 0x3e, 0x3e, 0x3e, 0x3e, 0x5d, 0x00
	.type		__unnamed_2,@object
	.size		__unnamed_2,(.L_2 - __unnamed_2)
__unnamed_2:
        /* <DEDUP_REMOVED lines=42> */
        /*050c*/ 	.byte	0x3e, 0x5d, 0x00
.L_2:


//--------------------- .nv.shared._ZN7cutlass13device_kernelINS_4conv6kernel13ConvUniversalINS1_16ConvProblemShapeILNS1_8OperatorE1ELi2EEENS1_10collective14CollectiveConvINS1_47MainloopSm100TmaUmmaWarpSpecializedImplicitGemmILS5_1ELi6ELi2ELi1ELi2EN4cute5tupleIJNSA_1CILi1EEESD_SD_EEEEENSB_IJNSC_ILi128EEESG_NSB_IJNSC_ILi32EEEEEEEEENS_10tfloat32_tESK_NSA_8TiledMMAINSA_8MMA_AtomIJNSA_17SM100_MMA_TF32_SSISK_SK_fLi128ELi128ELNSA_4UMMA5MajorE0ELSP_1ELNSO_7ScaleInE0ELSQ_0EEEEEENSA_6LayoutISE_NSB_IJNSC_ILi0EEESU_SU_EEEEENSB_IJNSA_10UnderscoreESX_SX_EEEEENS7_6detail27Sm100ImplicitGemmTileTraitsINSA_20SM90_TMA_LOAD_IM2COLENSA_14ComposedLayoutINSA_7SwizzleILi3ELi4ELi3EEENSA_18smem_ptr_flag_bitsILi32EEENST_INSB_IJNSC_ILi8EEESH_EEENSB_IJSH_SD_EEEEEEEvEENS11_INSA_13SM90_TMA_LOADENS13_INS14_ILi2ELi5ELi2EEES17_NST_INSB_IJSH_NSC_ILi4EEEEEENSB_IJSD_SH_EEEEEEEvEEEENS_8epilogue10collective18CollectiveEpilogueINS1N_23Sm100TmaWarpSpecializedILi4ELi2ELi16ELb1ELb0EEEJSJ_NSB_IJNST_ISG_SD_EENST_INSC_ILi16EEESD_EEEEESK_NSB_IJNSB_IJlllEEESD_SU_EEESK_S1X_NS1N_6fusion15FusionCallbacksIS1R_NS1Y_17LinearCombinationISK_fSK_fLNS_15FloatRoundStyleE2EEESJ_S1V_JEEENSA_5SM1004TMEM4LOAD26SM100_TMEM_LOAD_32dp32b16xES12_NS13_INS14_ILi2ELi4ELi3EEES17_NST_INSB_IJS18_S1T_EEENSB_IJS1T_SD_EEEEEEENSA_39AutoVectorizingCopyWithAssumedAlignmentILi128EEENSA_21SM90_TMA_STORE_IM2COLES2C_S2E_S2E_EEEvvEEEEvNT_6ParamsE --------------------------
	.section	.nv.shared._ZN7cutlass13device_kernelINS_4conv6kernel13ConvUniversalINS1_16ConvProblemShapeILNS1_8OperatorE1ELi2EEENS1_10collective14CollectiveConvINS1_47MainloopSm100TmaUmmaWarpSpecializedImplicitGemmILS5_1ELi6ELi2ELi1ELi2EN4cute5tupleIJNSA_1CILi1EEESD_SD_EEEEENSB_IJNSC_ILi128EEESG_NSB_IJNSC_ILi32EEEEEEEEENS_10tfloat32_tESK_NSA_8TiledMMAINSA_8MMA_AtomIJNSA_17SM100_MMA_TF32_SSISK_SK_fLi128ELi128ELNSA_4UMMA5MajorE0ELSP_1ELNSO_7ScaleInE0ELSQ_0EEEEEENSA_6LayoutISE_NSB_IJNSC_ILi0EEESU_SU_EEEEENSB_IJNSA_10UnderscoreESX_SX_EEEEENS7_6detail27Sm100ImplicitGemmTileTraitsINSA_20SM90_TMA_LOAD_IM2COLENSA_14ComposedLayoutINSA_7SwizzleILi3ELi4ELi3EEENSA_18smem_ptr_flag_bitsILi32EEENST_INSB_IJNSC_ILi8EEESH_EEENSB_IJSH_SD_EEEEEEEvEENS11_INSA_13SM90_TMA_LOADENS13_INS14_ILi2ELi5ELi2EEES17_NST_INSB_IJSH_NSC_ILi4EEEEEENSB_IJSD_SH_EEEEEEEvEEEENS_8epilogue10collective18CollectiveEpilogueINS1N_23Sm100TmaWarpSpecializedILi4ELi2ELi16ELb1ELb0EEEJSJ_NSB_IJNST_ISG_SD_EENST_INSC_ILi16EEESD_EEEEESK_NSB_IJNSB_IJlllEEESD_SU_EEESK_S1X_NS1N_6fusion15FusionCallbacksIS1R_NS1Y_17LinearCombinationISK_fSK_fLNS_15FloatRoundStyleE2EEESJ_S1V_JEEENSA_5SM1004TMEM4LOAD26SM100_TMEM_LOAD_32dp32b16xES12_NS13_INS14_ILi2ELi4ELi3EEES17_NST_INSB_IJS18_S1T_EEENSB_IJS1T_SD_EEEEEEENSA_39AutoVectorizingCopyWithAssumedAlignmentILi128EEENSA_21SM90_TMA_STORE_IM2COLES2C_S2E_S2E_EEEvvEEEEvNT_6ParamsE,"aw",@nobits
	.sectionflags	@""
	.align	16
	.zero		1024


//--------------------- .nv.shared.reserved.0     --------------------------
	.section	.nv.shared.reserved.0,"aw",@nobits
	.weak		__nv_reservedSMEM_offset_0_alias
	.size		__nv_reservedSMEM_offset_0_alias, 0, 64
	.other		__nv_reservedSMEM_offset_0_alias,@"STO_CUDA_RESERVED_SHARED STV_DEFAULT"
__nv_reservedSMEM_offset_0_alias:
	.zero		0
.nv.shared.reserved.0:
	.zero		64
	.weak		__nv_reservedSMEM_tcgen05_partition
	.type		__nv_reservedSMEM_tcgen05_partition,@object
	.size		__nv_reservedSMEM_tcgen05_partition,(.L_0 - __nv_reservedSMEM_tcgen05_partition)
__nv_reservedSMEM_tcgen05_partition:
	.zero		32
.L_0:


//--------------------- .nv.global                --------------------------
	.section	.nv.global,"aw",@nobits
.nv.global:
	.type		_ZN39_INTERNAL_b876d4e0_4_k_cu_17fced85_36814cute1_E,@object
	.size		_ZN39_INTERNAL_b876d4e0_4_k_cu_17fced85_36814cute1_E,(_ZN39_INTERNAL_b876d4e0_4_k_cu_17fced85_36814cuda3std3__45__cpo6cbeginE - _ZN39_INTERNAL_b876d4e0_4_k_cu_17fced85_36814cute1_E)
_ZN39_INTERNAL_b876d4e0_4_k_cu_17fced85_36814cute1_E:
	.zero		1
	.type		_ZN39_INTERNAL_b876d4e0_4_k_cu_17fced85_36814cuda3std3__45__cpo6cbeginE,@object
	.size		_ZN39_INTERNAL_b876d4e0_4_k_cu_17fced85_36814cuda3std3__45__cpo6cbeginE,(_ZN39_INTERNAL_b876d4e0_4_k_cu_17fced85_36814cuda3std3__48in_placeE - _ZN39_INTERNAL_b876d4e0_4_k_cu_17fced85_36814cuda3std3__45__cpo6cbeginE)
_ZN39_INTERNAL_b876d4e0_4_k_cu_17fced85_36814cuda3std3__45__cpo6cbeginE:
	.zero		1
	.type		_ZN39_INTERNAL_b876d4e0_4_k_cu_17fced85_36814cuda3std3__48in_placeE,@object
	.size		_ZN39_INTERNAL_b876d4e0_4_k_cu_17fced85_36814cuda3std3__48in_placeE,(_ZN39_INTERNAL_b876d4e0_4_k_cu_17fced85_36814cuda3std6ranges3__45__cpo9iter_moveE - _ZN39_INTERNAL_b876d4e0_4_k_cu_17fced85_36814cuda3std3__48in_placeE)
_ZN39_INTERNAL_b876d4e0_4_k_cu_17fced85_36814cuda3std3__48in_placeE:
	.zero		1
	.type		_ZN39_INTERNAL_b876d4e0_4_k_cu_17fced85_36814cuda3std6ranges3__45__cpo9iter_moveE,@object
	.size		_ZN39_INTERNAL_b876d4e0_4_k_cu_17fced85_36814cuda3std6ranges3__45__cpo9iter_moveE,(_ZN39_INTERNAL_b876d4e0_4_k_cu_17fced85_36814cuda3std3__45__cpo5beginE - _ZN39_INTERNAL_b876d4e0_4_k_cu_17fced85_36814cuda3std6ranges3__45__cpo9iter_moveE)
_ZN39_INTERNAL_b876d4e0_4_k_cu_17fced85_36814cuda3std6ranges3__45__cpo9iter_moveE:
	.zero		1
	.type		_ZN39_INTERNAL_b876d4e0_4_k_cu_17fced85_36814cuda3std3__45__cpo5beginE,@object
	.size		_ZN39_INTERNAL_b876d4e0_4_k_cu_17fced85_36814cuda3std3__45__cpo5beginE,(_ZN39_INTERNAL_b876d4e0_4_k_cu_17fced85_36814cuda3std3__441_GLOBAL__N__b876d4e0_4_k_cu_17fced85_36816ignoreE - _ZN39_INTERNAL_b876d4e0_4_k_cu_17fced85_36814cuda3std3__45__cpo5beginE)
_ZN39_INTERNAL_b876d4e0_4_k_cu_17fced85_36814cuda3std3__45__cpo5beginE:
	.zero		1
	.type		_ZN39_INTERNAL_b876d4e0_4_k_cu_17fced85_36814cuda3std3__441_GLOBAL__N__b876d4e0_4_k_cu_17fced85_36816ignoreE,@object
	.size		_ZN39_INTERNAL_b876d4e0_4_k_cu_17fced85_36814cuda3std3__441_GLOBAL__N__b876d4e0_4_k_cu_17fced85_36816ignoreE,(_ZN39_INTERNAL_b876d4e0_4_k_cu_17fced85_36814cute7productE - _ZN39_INTERNAL_b876d4e0_4_k_cu_17fced85_36814cuda3std3__441_GLOBAL__N__b876d4e0_4_k_cu_17fced85_36816ignoreE)
_ZN39_INTERNAL_b876d4e0_4_k_cu_17fced85_36814cuda3std3__441_GLOBAL__N__b876d4e0_4_k_cu_17fced85_36816ignoreE:
	.zero		1
	.type		_ZN39_INTERNAL_b876d4e0_4_k_cu_17fced85_36814cute7productE,@object
	.size		_ZN39_INTERNAL_b876d4e0_4_k_cu_17fced85_36814cute7productE,(_ZN39_INTERNAL_b876d4e0_4_k_cu_17fced85_36814cuda3std3__45__cpo3endE - _ZN39_INTERNAL_b876d4e0_4_k_cu_17fced85_36814cute7productE)
_ZN39_INTERNAL_b876d4e0_4_k_cu_17fced85_36814cute7productE:
	.zero		1
	.type		_ZN39_INTERNAL_b876d4e0_4_k_cu_17fced85_36814cuda3std3__45__cpo3endE,@object
	.size		_ZN39_INTERNAL_b876d4e0_4_k_cu_17fced85_36814cuda3std3__45__cpo3endE,(_ZN39_INTERNAL_b876d4e0_4_k_cu_17fced85_36814cuda3std3__419piecewise_constructE - _ZN39_INTERNAL_b876d4e0_4_k_cu_17fced85_36814cuda3std3__45__cpo3endE)
_ZN39_INTERNAL_b876d4e0_4_k_cu_17fced85_36814cuda3std3__45__cpo3endE:
	.zero		1
	.type		_ZN39_INTERNAL_b876d4e0_4_k_cu_17fced85_36814cuda3std3__419piecewise_constructE,@object
	.size		_ZN39_INTERNAL_b876d4e0_4_k_cu_17fced85_36814cuda3std3__419piecewise_constructE,(_ZN39_INTERNAL_b876d4e0_4_k_cu_17fced85_36814cuda3std3__45__cpo4cendE - _ZN39_INTERNAL_b876d4e0_4_k_cu_17fced85_36814cuda3std3__419piecewise_constructE)
_ZN39_INTERNAL_b876d4e0_4_k_cu_17fced85_36814cuda3std3__419piecewise_constructE:
	.zero		1
	.type		_ZN39_INTERNAL_b876d4e0_4_k_cu_17fced85_36814cuda3std3__45__cpo4cendE,@object
	.size		_ZN39_INTERNAL_b876d4e0_4_k_cu_17fced85_36814cuda3std3__45__cpo4cendE,(_ZN39_INTERNAL_b876d4e0_4_k_cu_17fced85_36814cuda3std6ranges3__45__cpo4swapE - _ZN39_INTERNAL_b876d4e0_4_k_cu_17fced85_36814cuda3std3__45__cpo4cendE)
_ZN39_INTERNAL_b876d4e0_4_k_cu_17fced85_36814cuda3std3__45__cpo4cendE:
	.zero		1
	.type		_ZN39_INTERNAL_b876d4e0_4_k_cu_17fced85_36814cuda3std6ranges3__45__cpo4swapE,@object
	.size		_ZN39_INTERNAL_b876d4e0_4_k_cu_17fced85_36814cuda3std6ranges3__45__cpo4swapE,(.L_10 - _ZN39_INTERNAL_b876d4e0_4_k_cu_17fced85_36814cuda3std6ranges3__45__cpo4swapE)
_ZN39_INTERNAL_b876d4e0_4_k_cu_17fced85_36814cuda3std6ranges3__45__cpo4swapE:
	.zero		1
.L_10:


//--------------------- .nv.constant0._ZN7cutlass13device_kernelINS_4conv6kernel13ConvUniversalINS1_16ConvProblemShapeILNS1_8OperatorE1ELi2EEENS1_10collective14CollectiveConvINS1_47MainloopSm100TmaUmmaWarpSpecializedImplicitGemmILS5_1ELi6ELi2ELi1ELi2EN4cute5tupleIJNSA_1CILi1EEESD_SD_EEEEENSB_IJNSC_ILi128EEESG_NSB_IJNSC_ILi32EEEEEEEEENS_10tfloat32_tESK_NSA_8TiledMMAINSA_8MMA_AtomIJNSA_17SM100_MMA_TF32_SSISK_SK_fLi128ELi128ELNSA_4UMMA5MajorE0ELSP_1ELNSO_7ScaleInE0ELSQ_0EEEEEENSA_6LayoutISE_NSB_IJNSC_ILi0EEESU_SU_EEEEENSB_IJNSA_10UnderscoreESX_SX_EEEEENS7_6detail27Sm100ImplicitGemmTileTraitsINSA_20SM90_TMA_LOAD_IM2COLENSA_14ComposedLayoutINSA_7SwizzleILi3ELi4ELi3EEENSA_18smem_ptr_flag_bitsILi32EEENST_INSB_IJNSC_ILi8EEESH_EEENSB_IJSH_SD_EEEEEEEvEENS11_INSA_13SM90_TMA_LOADENS13_INS14_ILi2ELi5ELi2EEES17_NST_INSB_IJSH_NSC_ILi4EEEEEENSB_IJSD_SH_EEEEEEEvEEEENS_8epilogue10collective18CollectiveEpilogueINS1N_23Sm100TmaWarpSpecializedILi4ELi2ELi16ELb1ELb0EEEJSJ_NSB_IJNST_ISG_SD_EENST_INSC_ILi16EEESD_EEEEESK_NSB_IJNSB_IJlllEEESD_SU_EEESK_S1X_NS1N_6fusion15FusionCallbacksIS1R_NS1Y_17LinearCombinationISK_fSK_fLNS_15FloatRoundStyleE2EEESJ_S1V_JEEENSA_5SM1004TMEM4LOAD26SM100_TMEM_LOAD_32dp32b16xES12_NS13_INS14_ILi2ELi4ELi3EEES17_NST_INSB_IJS18_S1T_EEENSB_IJS1T_SD_EEEEEEENSA_39AutoVectorizingCopyWithAssumedAlignmentILi128EEENSA_21SM90_TMA_STORE_IM2COLES2C_S2E_S2E_EEEvvEEEEvNT_6ParamsE --------------------------
	.section	.nv.constant0._ZN7cutlass13device_kernelINS_4conv6kernel13ConvUniversalINS1_16ConvProblemShapeILNS1_8OperatorE1ELi2EEENS1_10collective14CollectiveConvINS1_47MainloopSm100TmaUmmaWarpSpecializedImplicitGemmILS5_1ELi6ELi2ELi1ELi2EN4cute5tupleIJNSA_1CILi1EEESD_SD_EEEEENSB_IJNSC_ILi128EEESG_NSB_IJNSC_ILi32EEEEEEEEENS_10tfloat32_tESK_NSA_8TiledMMAINSA_8MMA_AtomIJNSA_17SM100_MMA_TF32_SSISK_SK_fLi128ELi128ELNSA_4UMMA5MajorE0ELSP_1ELNSO_7ScaleInE0ELSQ_0EEEEEENSA_6LayoutISE_NSB_IJNSC_ILi0EEESU_SU_EEEEENSB_IJNSA_10UnderscoreESX_SX_EEEEENS7_6detail27Sm100ImplicitGemmTileTraitsINSA_20SM90_TMA_LOAD_IM2COLENSA_14ComposedLayoutINSA_7SwizzleILi3ELi4ELi3EEENSA_18smem_ptr_flag_bitsILi32EEENST_INSB_IJNSC_ILi8EEESH_EEENSB_IJSH_SD_EEEEEEEvEENS11_INSA_13SM90_TMA_LOADENS13_INS14_ILi2ELi5ELi2EEES17_NST_INSB_IJSH_NSC_ILi4EEEEEENSB_IJSD_SH_EEEEEEEvEEEENS_8epilogue10collective18CollectiveEpilogueINS1N_23Sm100TmaWarpSpecializedILi4ELi2ELi16ELb1ELb0EEEJSJ_NSB_IJNST_ISG_SD_EENST_INSC_ILi16EEESD_EEEEESK_NSB_IJNSB_IJlllEEESD_SU_EEESK_S1X_NS1N_6fusion15FusionCallbacksIS1R_NS1Y_17LinearCombinationISK_fSK_fLNS_15FloatRoundStyleE2EEESJ_S1V_JEEENSA_5SM1004TMEM4LOAD26SM100_TMEM_LOAD_32dp32b16xES12_NS13_INS14_ILi2ELi4ELi3EEES17_NST_INSB_IJS18_S1T_EEENSB_IJS1T_SD_EEEEEEENSA_39AutoVectorizingCopyWithAssumedAlignmentILi128EEENSA_21SM90_TMA_STORE_IM2COLES2C_S2E_S2E_EEEvvEEEEvNT_6ParamsE,"a",@progbits
	.sectionflags	@""
	.align	4
.nv.constant0._ZN7cutlass13device_kernelINS_4conv6kernel13ConvUniversalINS1_16ConvProblemShapeILNS1_8OperatorE1ELi2EEENS1_10collective14CollectiveConvINS1_47MainloopSm100TmaUmmaWarpSpecializedImplicitGemmILS5_1ELi6ELi2ELi1ELi2EN4cute5tupleIJNSA_1CILi1EEESD_SD_EEEEENSB_IJNSC_ILi128EEESG_NSB_IJNSC_ILi32EEEEEEEEENS_10tfloat32_tESK_NSA_8TiledMMAINSA_8MMA_AtomIJNSA_17SM100_MMA_TF32_SSISK_SK_fLi128ELi128ELNSA_4UMMA5MajorE0ELSP_1ELNSO_7ScaleInE0ELSQ_0EEEEEENSA_6LayoutISE_NSB_IJNSC_ILi0EEESU_SU_EEEEENSB_IJNSA_10UnderscoreESX_SX_EEEEENS7_6detail27Sm100ImplicitGemmTileTraitsINSA_20SM90_TMA_LOAD_IM2COLENSA_14ComposedLayoutINSA_7SwizzleILi3ELi4ELi3EEENSA_18smem_ptr_flag_bitsILi32EEENST_INSB_IJNSC_ILi8EEESH_EEENSB_IJSH_SD_EEEEEEEvEENS11_INSA_13SM90_TMA_LOADENS13_INS14_ILi2ELi5ELi2EEES17_NST_INSB_IJSH_NSC_ILi4EEEEEENSB_IJSD_SH_EEEEEEEvEEEENS_8epilogue10collective18CollectiveEpilogueINS1N_23Sm100TmaWarpSpecializedILi4ELi2ELi16ELb1ELb0EEEJSJ_NSB_IJNST_ISG_SD_EENST_INSC_ILi16EEESD_EEEEESK_NSB_IJNSB_IJlllEEESD_SU_EEESK_S1X_NS1N_6fusion15FusionCallbacksIS1R_NS1Y_17LinearCombinationISK_fSK_fLNS_15FloatRoundStyleE2EEESJ_S1V_JEEENSA_5SM1004TMEM4LOAD26SM100_TMEM_LOAD_32dp32b16xES12_NS13_INS14_ILi2ELi4ELi3EEES17_NST_INSB_IJS18_S1T_EEENSB_IJS1T_SD_EEEEEEENSA_39AutoVectorizingCopyWithAssumedAlignmentILi128EEENSA_21SM90_TMA_STORE_IM2COLES2C_S2E_S2E_EEEvvEEEEvNT_6ParamsE:
	.zero		2944


//--------------------- SYMBOLS --------------------------

	.type		.nv.reservedSmem.offset0,@object
	.size		.nv.reservedSmem.offset0,0x4
	.type		.nv.reservedSmem.cap,@object
	.size		.nv.reservedSmem.cap,0x4
	.type		__assertfail,@function
